// auto-generated by cutlass_sweep.gemm — config: {"arch": "sm_90", "cluster_m": 1, "cluster_n": 1, "dtype": "tf32", "dtype_b": "tf32", "layout": "nt", "stages": 5, "tile_k": 64, "tile_m": 128, "tile_n": 256}
#include "cutlass/cutlass.h"
#include "cutlass/gemm/collective/collective_builder.hpp"
#include "cutlass/gemm/device/gemm_universal_adapter.h"
#include "cutlass/gemm/kernel/gemm_universal.hpp"
#include "cutlass/epilogue/collective/collective_builder.hpp"

using ElemA = cutlass::tfloat32_t;
using ElemB = cutlass::tfloat32_t;
using ElemCD = cutlass::tfloat32_t;
using Acc  = float;
using TileShape    = cute::Shape<cute::_128, cute::_256, cute::_64>;
using ClusterShape = cute::Shape<cute::_1, cute::_1, cute::_1>;

using CollectiveEpilogue = typename cutlass::epilogue::collective::CollectiveBuilder<
    cutlass::arch::Sm90, cutlass::arch::OpClassTensorOp,
    TileShape, ClusterShape,
    cutlass::epilogue::collective::EpilogueTileAuto,
    Acc, Acc,
    ElemCD, cutlass::layout::RowMajor, 128 / cutlass::sizeof_bits<ElemCD>::value,
    ElemCD, cutlass::layout::RowMajor, 128 / cutlass::sizeof_bits<ElemCD>::value,
    cutlass::epilogue::collective::EpilogueScheduleAuto
  >::CollectiveOp;

using CollectiveMainloop = typename cutlass::gemm::collective::CollectiveBuilder<
    cutlass::arch::Sm90, cutlass::arch::OpClassTensorOp,
    ElemA, cutlass::layout::RowMajor, 128 / cutlass::sizeof_bits<ElemA>::value,
    ElemB, cutlass::layout::ColumnMajor, 128 / cutlass::sizeof_bits<ElemB>::value,
    Acc,
    TileShape, ClusterShape,
    cutlass::gemm::collective::StageCount<5>,
    cutlass::gemm::collective::KernelScheduleAuto
  >::CollectiveOp;

using GemmKernel = cutlass::gemm::kernel::GemmUniversal<
    cute::Shape<int,int,int,int>,
    CollectiveMainloop,
    CollectiveEpilogue
>;
using Gemm = cutlass::gemm::device::GemmUniversalAdapter<GemmKernel>;

// Force the device kernel symbol into the cubin without needing a host main.
auto* _anchor = &cutlass::device_kernel<GemmKernel>;


// ===== COMPILED SASS (sm_90a) =====

	.target	sm_90a

	.elftype	@"ET_EXEC"


//--------------------- .note.nv.tkinfo           --------------------------
	.section	.note.nv.tkinfo,"",@"SHT_NOTE"
	.sectionflags	@"SHF_NOTE_NV_TKINFO"
	.tkinfo
        /*0018*/ 	.word	0x00000002
        /*0030*/ 	.string	""
        /*0030*/ 	.string	"ptxas"
        /*0030*/ 	.string	"Cuda compilation tools, release 13.0, V13.0.88"
        /*0030*/ 	.string	"Build cuda_13.0.r13.0/compiler.36424714_0"
        /*0030*/ 	.string	"-arch sm_90a -m 64 "



//--------------------- .note.nv.cuinfo           --------------------------
	.section	.note.nv.cuinfo,"",@"SHT_NOTE"
	.sectionflags	@"SHF_NOTE_NV_CUINFO"
        /*0018*/ 	.short	0x0002
        /*001a*/ 	.short	0x005a
        /*001c*/ 	.short	0x0082
	.zero		2


//--------------------- .nv.info                  --------------------------
	.section	.nv.info,"",@"SHT_CUDA_INFO"
	.align	4


	//----- nvinfo : EIATTR_REGCOUNT
	.align		4
        /*0000*/ 	.byte	0x04, 0x2f
        /*0002*/ 	.short	(.L_15 - .L_14)
	.align		4
.L_14:
        /*0004*/ 	.word	index@(_ZN7cutlass13device_kernelINS_4gemm6kernel13GemmUniversalIN4cute5tupleIJiiiiEEENS1_10collective13CollectiveMmaINS1_34MainloopSm90TmaGmmaWarpSpecializedILi5ENS5_IJNS4_1CILi1EEESB_SB_EEENS1_35KernelTmaWarpSpecializedCooperativeEEENS5_IJNSA_ILi128EEENSA_ILi256EEENSA_ILi64EEEEEENS_10tfloat32_tENS5_IJlSB_lEEESJ_SK_NS4_8TiledMMAINS4_8MMA_AtomIJNS4_4SM904GMMA30MMA_64x256x8_F32TF32TF32_SS_TNILNSO_7ScaleInE1ELSQ_1EEEEEENS4_6LayoutINS5_IJNSA_ILi2EEESB_SB_EEENS5_IJSB_NSA_ILi0EEESW_EEEEENS5_IJNS4_10UnderscoreESZ_SZ_EEEEENS4_13SM90_TMA_LOADENS4_14ComposedLayoutINS4_7SwizzleILi3ELi4ELi3EEENS4_18smem_ptr_flag_bitsILi32EEENST_INS5_IJNSA_ILi8EEENSA_ILi32EEEEEENS5_IJS19_SB_EEEEEEEvNS4_8identityES12_S1D_vS1E_EENS_8epilogue10collective6detail29Sm90TmaWarpSpecializedAdapterINS1H_15DefaultEpilogueISJ_SK_SK_NS1G_6thread17LinearCombinationISJ_Li1EffLNS1L_9ScaleType4KindE0ELNS_15FloatRoundStyleE2ESJ_EENS1_15EpilogueDefaultEEEEEvvEEEEvNT_6ParamsE)
        /*0008*/ 	.word	0x000000a8


	//----- nvinfo : EIATTR_FRAME_SIZE
	.align		4
.L_15:
        /*000c*/ 	.byte	0x04, 0x11
        /*000e*/ 	.short	(.L_17 - .L_16)
	.align		4
.L_16:
        /*0010*/ 	.word	index@(_ZN7cutlass13device_kernelINS_4gemm6kernel13GemmUniversalIN4cute5tupleIJiiiiEEENS1_10collective13CollectiveMmaINS1_34MainloopSm90TmaGmmaWarpSpecializedILi5ENS5_IJNS4_1CILi1EEESB_SB_EEENS1_35KernelTmaWarpSpecializedCooperativeEEENS5_IJNSA_ILi128EEENSA_ILi256EEENSA_ILi64EEEEEENS_10tfloat32_tENS5_IJlSB_lEEESJ_SK_NS4_8TiledMMAINS4_8MMA_AtomIJNS4_4SM904GMMA30MMA_64x256x8_F32TF32TF32_SS_TNILNSO_7ScaleInE1ELSQ_1EEEEEENS4_6LayoutINS5_IJNSA_ILi2EEESB_SB_EEENS5_IJSB_NSA_ILi0EEESW_EEEEENS5_IJNS4_10UnderscoreESZ_SZ_EEEEENS4_13SM90_TMA_LOADENS4_14ComposedLayoutINS4_7SwizzleILi3ELi4ELi3EEENS4_18smem_ptr_flag_bitsILi32EEENST_INS5_IJNSA_ILi8EEENSA_ILi32EEEEEENS5_IJS19_SB_EEEEEEEvNS4_8identityES12_S1D_vS1E_EENS_8epilogue10collective6detail29Sm90TmaWarpSpecializedAdapterINS1H_15DefaultEpilogueISJ_SK_SK_NS1G_6thread17LinearCombinationISJ_Li1EffLNS1L_9ScaleType4KindE0ELNS_15FloatRoundStyleE2ESJ_EENS1_15EpilogueDefaultEEEEEvvEEEEvNT_6ParamsE)
        /*0014*/ 	.word	0x00000000


	//----- nvinfo : EIATTR_MIN_STACK_SIZE
	.align		4
.L_17:
        /*0018*/ 	.byte	0x04, 0x12
        /*001a*/ 	.short	(.L_19 - .L_18)
	.align		4
.L_18:
        /*001c*/ 	.word	index@(_ZN7cutlass13device_kernelINS_4gemm6kernel13GemmUniversalIN4cute5tupleIJiiiiEEENS1_10collective13CollectiveMmaINS1_34MainloopSm90TmaGmmaWarpSpecializedILi5ENS5_IJNS4_1CILi1EEESB_SB_EEENS1_35KernelTmaWarpSpecializedCooperativeEEENS5_IJNSA_ILi128EEENSA_ILi256EEENSA_ILi64EEEEEENS_10tfloat32_tENS5_IJlSB_lEEESJ_SK_NS4_8TiledMMAINS4_8MMA_AtomIJNS4_4SM904GMMA30MMA_64x256x8_F32TF32TF32_SS_TNILNSO_7ScaleInE1ELSQ_1EEEEEENS4_6LayoutINS5_IJNSA_ILi2EEESB_SB_EEENS5_IJSB_NSA_ILi0EEESW_EEEEENS5_IJNS4_10UnderscoreESZ_SZ_EEEEENS4_13SM90_TMA_LOADENS4_14ComposedLayoutINS4_7SwizzleILi3ELi4ELi3EEENS4_18smem_ptr_flag_bitsILi32EEENST_INS5_IJNSA_ILi8EEENSA_ILi32EEEEEENS5_IJS19_SB_EEEEEEEvNS4_8identityES12_S1D_vS1E_EENS_8epilogue10collective6detail29Sm90TmaWarpSpecializedAdapterINS1H_15DefaultEpilogueISJ_SK_SK_NS1G_6thread17LinearCombinationISJ_Li1EffLNS1L_9ScaleType4KindE0ELNS_15FloatRoundStyleE2ESJ_EENS1_15EpilogueDefaultEEEEEvvEEEEvNT_6ParamsE)
        /*0020*/ 	.word	0x00000000
.L_19:


//--------------------- .nv.compat                --------------------------
	.section	.nv.compat,"",@"SHT_CUDA_COMPAT_INFO"
	.align	4
        /*0000*/ 	.byte	0x02, 0x09, 0x01, 0x00, 0x02, 0x02, 0x04, 0x00, 0x02, 0x05, 0x05, 0x00, 0x03, 0x07, 0x01, 0x01
        /*0010*/ 	.byte	0x02, 0x03, 0x01, 0x00, 0x02, 0x06, 0x01, 0x00, 0x04, 0x0b, 0x08, 0x00, 0x00, 0x00, 0x00, 0x00
        /*0020*/ 	.byte	0x00, 0x00, 0x00, 0x00


//--------------------- .nv.info._ZN7cutlass13device_kernelINS_4gemm6kernel13GemmUniversalIN4cute5tupleIJiiiiEEENS1_10collective13CollectiveMmaINS1_34MainloopSm90TmaGmmaWarpSpecializedILi5ENS5_IJNS4_1CILi1EEESB_SB_EEENS1_35KernelTmaWarpSpecializedCooperativeEEENS5_IJNSA_ILi128EEENSA_ILi256EEENSA_ILi64EEEEEENS_10tfloat32_tENS5_IJlSB_lEEESJ_SK_NS4_8TiledMMAINS4_8MMA_AtomIJNS4_4SM904GMMA30MMA_64x256x8_F32TF32TF32_SS_TNILNSO_7ScaleInE1ELSQ_1EEEEEENS4_6LayoutINS5_IJNSA_ILi2EEESB_SB_EEENS5_IJSB_NSA_ILi0EEESW_EEEEENS5_IJNS4_10UnderscoreESZ_SZ_EEEEENS4_13SM90_TMA_LOADENS4_14ComposedLayoutINS4_7SwizzleILi3ELi4ELi3EEENS4_18smem_ptr_flag_bitsILi32EEENST_INS5_IJNSA_ILi8EEENSA_ILi32EEEEEENS5_IJS19_SB_EEEEEEEvNS4_8identityES12_S1D_vS1E_EENS_8epilogue10collective6detail29Sm90TmaWarpSpecializedAdapterINS1H_15DefaultEpilogueISJ_SK_SK_NS1G_6thread17LinearCombinationISJ_Li1EffLNS1L_9ScaleType4KindE0ELNS_15FloatRoundStyleE2ESJ_EENS1_15EpilogueDefaultEEEEEvvEEEEvNT_6ParamsE --------------------------
	.section	.nv.info._ZN7cutlass13device_kernelINS_4gemm6kernel13GemmUniversalIN4cute5tupleIJiiiiEEENS1_10collective13CollectiveMmaINS1_34MainloopSm90TmaGmmaWarpSpecializedILi5ENS5_IJNS4_1CILi1EEESB_SB_EEENS1_35KernelTmaWarpSpecializedCooperativeEEENS5_IJNSA_ILi128EEENSA_ILi256EEENSA_ILi64EEEEEENS_10tfloat32_tENS5_IJlSB_lEEESJ_SK_NS4_8TiledMMAINS4_8MMA_AtomIJNS4_4SM904GMMA30MMA_64x256x8_F32TF32TF32_SS_TNILNSO_7ScaleInE1ELSQ_1EEEEEENS4_6LayoutINS5_IJNSA_ILi2EEESB_SB_EEENS5_IJSB_NSA_ILi0EEESW_EEEEENS5_IJNS4_10UnderscoreESZ_SZ_EEEEENS4_13SM90_TMA_LOADENS4_14ComposedLayoutINS4_7SwizzleILi3ELi4ELi3EEENS4_18smem_ptr_flag_bitsILi32EEENST_INS5_IJNSA_ILi8EEENSA_ILi32EEEEEENS5_IJS19_SB_EEEEEEEvNS4_8identityES12_S1D_vS1E_EENS_8epilogue10collective6detail29Sm90TmaWarpSpecializedAdapterINS1H_15DefaultEpilogueISJ_SK_SK_NS1G_6thread17LinearCombinationISJ_Li1EffLNS1L_9ScaleType4KindE0ELNS_15FloatRoundStyleE2ESJ_EENS1_15EpilogueDefaultEEEEEvvEEEEvNT_6ParamsE,"",@"SHT_CUDA_INFO"
	.sectionflags	@""
	.align	4


	//----- nvinfo : EIATTR_CUDA_API_VERSION
	.align		4
        /*0000*/ 	.byte	0x04, 0x37
        /*0002*/ 	.short	(.L_21 - .L_20)
.L_20:
        /*0004*/ 	.word	0x00000082


	//----- nvinfo : EIATTR_KPARAM_INFO
	.align		4
.L_21:
        /*0008*/ 	.byte	0x04, 0x17
        /*000a*/ 	.short	(.L_23 - .L_22)
.L_22:
        /*000c*/ 	.word	0x00000000
        /*0010*/ 	.short	0x0000
        /*0012*/ 	.short	0x0070
        /*0014*/ 	.byte	0x00, 0xf0, 0x01, 0x10


	//----- nvinfo : EIATTR_SPARSE_MMA_MASK
	.align		4
.L_23:
        /*0018*/ 	.byte	0x03, 0x50
        /*001a*/ 	.short	0x0000


	//----- nvinfo : EIATTR_MAXREG_COUNT
	.align		4
        /*001c*/ 	.byte	0x03, 0x1b
        /*001e*/ 	.short	0x00a8


	//----- nvinfo : EIATTR_NUM_BARRIERS
	.align		4
        /*0020*/ 	.byte	0x02, 0x4c
        /*0022*/ 	.byte	0x01
	.zero		1


	//----- nvinfo : EIATTR_EXTERNS
	.align		4
        /*0024*/ 	.byte	0x04, 0x0f
        /*0026*/ 	.short	(.L_25 - .L_24)


	//   ....[0]....
	.align		4
.L_24:
        /*0028*/ 	.word	index@(__assertfail)


	//----- nvinfo : EIATTR_MERCURY_ISA_VERSION
	.align		4
.L_25:
        /*002c*/ 	.byte	0x03, 0x5f
        /*002e*/ 	.short	0x0101


	//----- nvinfo : EIATTR_INT_WARP_WIDE_INSTR_OFFSETS
	.align		4
        /*0030*/ 	.byte	0x04, 0x31
        /*0032*/ 	.short	(.L_27 - .L_26)


	//   ....[0]....
.L_26:
        /*0034*/ 	.word	0x000003d0


	//   ....[1]....
        /*0038*/ 	.word	0x00000400


	//   ....[2]....
        /*003c*/ 	.word	0x000004e0


	//----- nvinfo : EIATTR_COOP_GROUP_MASK_REGIDS
	.align		4
.L_27:
        /*0040*/ 	.byte	0x04, 0x29
        /*0042*/ 	.short	(.L_29 - .L_28)


	//   ....[0]....
.L_28:
        /*0044*/ 	.word	0xffffffff


	//   ....[1]....
        /*0048*/ 	.word	0xffffffff


	//   ....[2]....
        /*004c*/ 	.word	0xffffffff


	//   ....[3]....
        /*0050*/ 	.word	0xffffffff


	//   ....[4]....
        /*0054*/ 	.word	0xffffffff


	//----- nvinfo : EIATTR_COOP_GROUP_INSTR_OFFSETS
	.align		4
.L_29:
        /*0058*/ 	.byte	0x04, 0x28
        /*005a*/ 	.short	(.L_31 - .L_30)


	//   ....[0]....
.L_30:
        /*005c*/ 	.word	0x00000060


	//   ....[1]....
        /*0060*/ 	.word	0x00000070


	//   ....[2]....
        /*0064*/ 	.word	0x00000130


	//   ....[3]....
        /*0068*/ 	.word	0x000002e0


	//   ....[4]....
        /*006c*/ 	.word	0x00000f90


	//----- nvinfo : EIATTR_REG_RECONFIG
	.align		4
.L_31:
        /*0070*/ 	.byte	0x01, 0x54
	.zero		2


	//----- nvinfo : EIATTR_SYSCALL_OFFSETS
	.align		4
        /*0074*/ 	.byte	0x04, 0x46
        /*0076*/ 	.short	(.L_33 - .L_32)


	//   ....[0]....
.L_32:
        /*0078*/ 	.word	0x00001150


	//----- nvinfo : EIATTR_MBARRIER_INSTR_OFFSETS
	.align		4
.L_33:
        /*007c*/ 	.byte	0x04, 0x39
        /*007e*/ 	.short	(.L_35 - .L_34)


	//   ....[0]....
.L_34:
        /*0080*/ 	.word	0x00000230
        /*0084*/ 	.word	0x000000ff
        /*0088*/ 	.word	0x00000000
        /*008c*/ 	.short	0x0100
        /*008e*/ 	.byte	0x08
	.zero		1


	//   ....[1]....
        /*0090*/ 	.word	0x00000240
        /*0094*/ 	.word	0x000000ff
        /*0098*/ 	.word	0x00000028
        /*009c*/ 	.short	0x0100
        /*009e*/ 	.byte	0x08
	.zero		1


	//   ....[2]....
        /*00a0*/ 	.word	0x00000250
        /*00a4*/ 	.word	0x000000ff
        /*00a8*/ 	.word	0x00000008
        /*00ac*/ 	.short	0x0100
        /*00ae*/ 	.byte	0x08
	.zero		1


	//   ....[3]....
        /*00b0*/ 	.word	0x00000260
        /*00b4*/ 	.word	0x000000ff
        /*00b8*/ 	.word	0x00000030
        /*00bc*/ 	.short	0x0100
        /*00be*/ 	.byte	0x08
	.zero		1


	//   ....[4]....
        /*00c0*/ 	.word	0x00000270
        /*00c4*/ 	.word	0x000000ff
        /*00c8*/ 	.word	0x00000010
        /*00cc*/ 	.short	0x0100
        /*00ce*/ 	.byte	0x08
	.zero		1


	//   ....[5]....
        /*00d0*/ 	.word	0x00000280
        /*00d4*/ 	.word	0x000000ff
        /*00d8*/ 	.word	0x00000038
        /*00dc*/ 	.short	0x0100
        /*00de*/ 	.byte	0x08
	.zero		1


	//   ....[6]....
        /*00e0*/ 	.word	0x00000290
        /*00e4*/ 	.word	0x000000ff
        /*00e8*/ 	.word	0x00000018
        /*00ec*/ 	.short	0x0100
        /*00ee*/ 	.byte	0x08
	.zero		1


	//   ....[7]....
        /*00f0*/ 	.word	0x000002a0
        /*00f4*/ 	.word	0x000000ff
        /*00f8*/ 	.word	0x00000040
        /*00fc*/ 	.short	0x0100
        /*00fe*/ 	.byte	0x08
	.zero		1


	//   ....[8]....
        /*0100*/ 	.word	0x000002b0
        /*0104*/ 	.word	0x000000ff
        /*0108*/ 	.word	0x00000020
        /*010c*/ 	.short	0x0100
        /*010e*/ 	.byte	0x08
	.zero		1


	//   ....[9]....
        /*0110*/ 	.word	0x000002c0
        /*0114*/ 	.word	0x000000ff
        /*0118*/ 	.word	0x00000048
        /*011c*/ 	.short	0x0100
        /*011e*/ 	.byte	0x08
	.zero		1


	//   ....[10]....
        /*0120*/ 	.word	0x00000550
        /*0124*/ 	.word	0x000000ff
        /*0128*/ 	.word	0x00000060
        /*012c*/ 	.short	0x0100
        /*012e*/ 	.byte	0x06
	.zero		1


	//   ....[11]....
        /*0130*/ 	.word	0x000005b0
        /*0134*/ 	.word	0x000000ff
        /*0138*/ 	.word	0x00000068
        /*013c*/ 	.short	0x0100
        /*013e*/ 	.byte	0x06
	.zero		1


	//   ....[12]....
        /*0140*/ 	.word	0x000011d0
        /*0144*/ 	.word	0x00000003
        /*0148*/ 	.word	0x00000000
        /*014c*/ 	.short	0x010a
        /*014e*/ 	.byte	0x3f
	.zero		1


	//   ....[13]....
        /*0150*/ 	.word	0x00001210
        /*0154*/ 	.word	0x00000003
        /*0158*/ 	.word	0x00000000
        /*015c*/ 	.short	0x010a
        /*015e*/ 	.byte	0x3f
	.zero		1


	//   ....[14]....
        /*0160*/ 	.word	0x000017e0
        /*0164*/ 	.word	0x000000ff
        /*0168*/ 	.word	0x00000000
        /*016c*/ 	.short	0x010a
        /*016e*/ 	.byte	0x09
	.zero		1


	//   ....[15]....
        /*0170*/ 	.word	0x00001820
        /*0174*/ 	.word	0x000000ff
        /*0178*/ 	.word	0x00000000
        /*017c*/ 	.short	0x010a
        /*017e*/ 	.byte	0x09
	.zero		1


	//   ....[16]....
        /*0180*/ 	.word	0x00001cb0
        /*0184*/ 	.word	0x000000ff
        /*0188*/ 	.word	0x00000000
        /*018c*/ 	.short	0x0101
        /*018e*/ 	.byte	0x08
	.zero		1


	//   ....[17]....
        /*0190*/ 	.word	0x00001eb0
        /*0194*/ 	.word	0x000000ff
        /*0198*/ 	.word	0x00000000
        /*019c*/ 	.short	0x0101
        /*019e*/ 	.byte	0x06
	.zero		1


	//   ....[18]....
        /*01a0*/ 	.word	0x0000ad10
        /*01a4*/ 	.word	0x0000000e
        /*01a8*/ 	.word	0x00000028
        /*01ac*/ 	.short	0x010a
        /*01ae*/ 	.byte	0x3f
	.zero		1


	//   ....[19]....
        /*01b0*/ 	.word	0x0000b150
        /*01b4*/ 	.word	0x00000006
        /*01b8*/ 	.word	0x00000068
        /*01bc*/ 	.short	0x0101
        /*01be*/ 	.byte	0x3f
	.zero		1


	//   ....[20]....
        /*01c0*/ 	.word	0x0000b880
        /*01c4*/ 	.word	0x00000007
        /*01c8*/ 	.word	0x00000000
        /*01cc*/ 	.short	0x010a
        /*01ce*/ 	.byte	0x3f
	.zero		1


	//   ....[21]....
        /*01d0*/ 	.word	0x0000b900
        /*01d4*/ 	.word	0x00000009
        /*01d8*/ 	.word	0x00000000
        /*01dc*/ 	.short	0x010a
        /*01de*/ 	.byte	0x3f
	.zero		1


	//   ....[22]....
        /*01e0*/ 	.word	0x0000b990
        /*01e4*/ 	.word	0x00000006
        /*01e8*/ 	.word	0x00000000
        /*01ec*/ 	.short	0x010a
        /*01ee*/ 	.byte	0x3f
	.zero		1


	//   ....[23]....
        /*01f0*/ 	.word	0x0000ba20
        /*01f4*/ 	.word	0x00000009
        /*01f8*/ 	.word	0x00000000
        /*01fc*/ 	.short	0x010a
        /*01fe*/ 	.byte	0x3f
	.zero		1


	//   ....[24]....
        /*0200*/ 	.word	0x0000bab0
        /*0204*/ 	.word	0x00000003
        /*0208*/ 	.word	0x00000000
        /*020c*/ 	.short	0x010a
        /*020e*/ 	.byte	0x3f
	.zero		1


	//   ....[25]....
        /*0210*/ 	.word	0x0000bb10
        /*0214*/ 	.word	0x00000003
        /*0218*/ 	.word	0x00000000
        /*021c*/ 	.short	0x010a
        /*021e*/ 	.byte	0x3f
	.zero		1


	//   ....[26]....
        /*0220*/ 	.word	0x0000bb70
        /*0224*/ 	.word	0x00000004
        /*0228*/ 	.word	0x00000000
        /*022c*/ 	.short	0x010a
        /*022e*/ 	.byte	0x3f
	.zero		1


	//   ....[27]....
        /*0230*/ 	.word	0x0000bc40
        /*0234*/ 	.word	0x0000000e
        /*0238*/ 	.word	0x00000028
        /*023c*/ 	.short	0x010a
        /*023e*/ 	.byte	0x3f
	.zero		1


	//   ....[28]....
        /*0240*/ 	.word	0x0000bd10
        /*0244*/ 	.word	0x00000007
        /*0248*/ 	.word	0x00000000
        /*024c*/ 	.short	0x010a
        /*024e*/ 	.byte	0x3f
	.zero		1


	//   ....[29]....
        /*0250*/ 	.word	0x0000bd60
        /*0254*/ 	.word	0x00000009
        /*0258*/ 	.word	0x00000000
        /*025c*/ 	.short	0x010a
        /*025e*/ 	.byte	0x3f
	.zero		1


	//   ....[30]....
        /*0260*/ 	.word	0x0000bdb0
        /*0264*/ 	.word	0x00000006
        /*0268*/ 	.word	0x00000000
        /*026c*/ 	.short	0x010a
        /*026e*/ 	.byte	0x3f
	.zero		1


	//   ....[31]....
        /*0270*/ 	.word	0x0000be00
        /*0274*/ 	.word	0x00000009
        /*0278*/ 	.word	0x00000000
        /*027c*/ 	.short	0x010a
        /*027e*/ 	.byte	0x3f
	.zero		1


	//----- nvinfo : EIATTR_NUM_MBARRIERS
	.align		4
.L_35:
        /*0280*/ 	.byte	0x03, 0x38
        /*0282*/ 	.short	0x000c


	//----- nvinfo : EIATTR_EXIT_INSTR_OFFSETS
	.align		4
        /*0284*/ 	.byte	0x04, 0x1c
        /*0286*/ 	.short	(.L_37 - .L_36)


	//   ....[0]....
.L_36:
        /*0288*/ 	.word	0x00000600


	//   ....[1]....
        /*028c*/ 	.word	0x00000ec0


	//   ....[2]....
        /*0290*/ 	.word	0x0000a380


	//   ....[3]....
        /*0294*/ 	.word	0x0000a9b0


	//   ....[4]....
        /*0298*/ 	.word	0x0000bb00


	//----- nvinfo : EIATTR_MAX_THREADS
	.align		4
.L_37:
        /*029c*/ 	.byte	0x04, 0x05
        /*029e*/ 	.short	(.L_39 - .L_38)
.L_38:
        /*02a0*/ 	.word	0x00000180
        /*02a4*/ 	.word	0x00000001
        /*02a8*/ 	.word	0x00000001


	//----- nvinfo : EIATTR_CRS_STACK_SIZE
	.align		4
.L_39:
        /*02ac*/ 	.byte	0x04, 0x1e
        /*02ae*/ 	.short	(.L_41 - .L_40)
.L_40:
        /*02b0*/ 	.word	0x00000000


	//----- nvinfo : EIATTR_CBANK_PARAM_SIZE
	.align		4
.L_41:
        /*02b4*/ 	.byte	0x03, 0x19
        /*02b6*/ 	.short	0x0470


	//----- nvinfo : EIATTR_PARAM_CBANK
	.align		4
        /*02b8*/ 	.byte	0x04, 0x0a
        /*02ba*/ 	.short	(.L_43 - .L_42)
	.align		4
.L_42:
        /*02bc*/ 	.word	index@(.nv.constant0._ZN7cutlass13device_kernelINS_4gemm6kernel13GemmUniversalIN4cute5tupleIJiiiiEEENS1_10collective13CollectiveMmaINS1_34MainloopSm90TmaGmmaWarpSpecializedILi5ENS5_IJNS4_1CILi1EEESB_SB_EEENS1_35KernelTmaWarpSpecializedCooperativeEEENS5_IJNSA_ILi128EEENSA_ILi256EEENSA_ILi64EEEEEENS_10tfloat32_tENS5_IJlSB_lEEESJ_SK_NS4_8TiledMMAINS4_8MMA_AtomIJNS4_4SM904GMMA30MMA_64x256x8_F32TF32TF32_SS_TNILNSO_7ScaleInE1ELSQ_1EEEEEENS4_6LayoutINS5_IJNSA_ILi2EEESB_SB_EEENS5_IJSB_NSA_ILi0EEESW_EEEEENS5_IJNS4_10UnderscoreESZ_SZ_EEEEENS4_13SM90_TMA_LOADENS4_14ComposedLayoutINS4_7SwizzleILi3ELi4ELi3EEENS4_18smem_ptr_flag_bitsILi32EEENST_INS5_IJNSA_ILi8EEENSA_ILi32EEEEEENS5_IJS19_SB_EEEEEEEvNS4_8identityES12_S1D_vS1E_EENS_8epilogue10collective6detail29Sm90TmaWarpSpecializedAdapterINS1H_15DefaultEpilogueISJ_SK_SK_NS1G_6thread17LinearCombinationISJ_Li1EffLNS1L_9ScaleType4KindE0ELNS_15FloatRoundStyleE2ESJ_EENS1_15EpilogueDefaultEEEEEvvEEEEvNT_6ParamsE)
        /*02c0*/ 	.short	0x0210
        /*02c2*/ 	.short	0x0470


	//----- nvinfo : EIATTR_SW_WAR
	.align		4
.L_43:
        /*02c4*/ 	.byte	0x04, 0x36
        /*02c6*/ 	.short	(.L_45 - .L_44)
.L_44:
        /*02c8*/ 	.word	0x00000008
.L_45:


//--------------------- .nv.callgraph             --------------------------
	.section	.nv.callgraph,"",@"SHT_CUDA_CALLGRAPH"
	.align	4
	.sectionentsize	8
	.align		4
        /*0000*/ 	.word	0x00000000
	.align		4
        /*0004*/ 	.word	0xffffffff
	.align		4
        /*0008*/ 	.word	index@(_ZN7cutlass13device_kernelINS_4gemm6kernel13GemmUniversalIN4cute5tupleIJiiiiEEENS1_10collective13CollectiveMmaINS1_34MainloopSm90TmaGmmaWarpSpecializedILi5ENS5_IJNS4_1CILi1EEESB_SB_EEENS1_35KernelTmaWarpSpecializedCooperativeEEENS5_IJNSA_ILi128EEENSA_ILi256EEENSA_ILi64EEEEEENS_10tfloat32_tENS5_IJlSB_lEEESJ_SK_NS4_8TiledMMAINS4_8MMA_AtomIJNS4_4SM904GMMA30MMA_64x256x8_F32TF32TF32_SS_TNILNSO_7ScaleInE1ELSQ_1EEEEEENS4_6LayoutINS5_IJNSA_ILi2EEESB_SB_EEENS5_IJSB_NSA_ILi0EEESW_EEEEENS5_IJNS4_10UnderscoreESZ_SZ_EEEEENS4_13SM90_TMA_LOADENS4_14ComposedLayoutINS4_7SwizzleILi3ELi4ELi3EEENS4_18smem_ptr_flag_bitsILi32EEENST_INS5_IJNSA_ILi8EEENSA_ILi32EEEEEENS5_IJS19_SB_EEEEEEEvNS4_8identityES12_S1D_vS1E_EENS_8epilogue10collective6detail29Sm90TmaWarpSpecializedAdapterINS1H_15DefaultEpilogueISJ_SK_SK_NS1G_6thread17LinearCombinationISJ_Li1EffLNS1L_9ScaleType4KindE0ELNS_15FloatRoundStyleE2ESJ_EENS1_15EpilogueDefaultEEEEEvvEEEEvNT_6ParamsE)
	.align		4
        /*000c*/ 	.word	index@(__assertfail)
	.align		4
        /*0010*/ 	.word	0x00000000
	.align		4
        /*0014*/ 	.word	0xfffffffe
	.align		4
        /*0018*/ 	.word	0x00000000
	.align		4
        /*001c*/ 	.word	0xfffffffd
	.align		4
        /*0020*/ 	.word	0x00000000
	.align		4
        /*0024*/ 	.word	0xfffffffc


//--------------------- .nv.constant4             --------------------------
	.section	.nv.constant4,"a",@progbits
	.align	8
	.align		8
.nv.constant4:
        /*0000*/ 	.dword	__assertfail
	.align		8
        /*0008*/ 	.dword	__unnamed_1
	.align		8
        /*0010*/ 	.dword	_ZN40_INTERNAL_2b7a7003_4_k_cu_6febcffb_190954cuda3std3__45__cpo5beginE
	.align		8
        /*0018*/ 	.dword	_ZN40_INTERNAL_2b7a7003_4_k_cu_6febcffb_190954cuda3std3__45__cpo3endE
	.align		8
        /*0020*/ 	.dword	_ZN40_INTERNAL_2b7a7003_4_k_cu_6febcffb_190954cuda3std3__45__cpo6cbeginE
	.align		8
        /*0028*/ 	.dword	_ZN40_INTERNAL_2b7a7003_4_k_cu_6febcffb_190954cuda3std3__45__cpo4cendE
	.align		8
        /*0030*/ 	.dword	_ZN40_INTERNAL_2b7a7003_4_k_cu_6febcffb_190954cuda3std3__442_GLOBAL__N__2b7a7003_4_k_cu_6febcffb_190956ignoreE
	.align		8
        /*0038*/ 	.dword	_ZN40_INTERNAL_2b7a7003_4_k_cu_6febcffb_190954cuda3std3__419piecewise_constructE
	.align		8
        /*0040*/ 	.dword	_ZN40_INTERNAL_2b7a7003_4_k_cu_6febcffb_190954cuda3std3__48in_placeE
	.align		8
        /*0048*/ 	.dword	_ZN40_INTERNAL_2b7a7003_4_k_cu_6febcffb_190954cuda3std6ranges3__45__cpo4swapE
	.align		8
        /*0050*/ 	.dword	_ZN40_INTERNAL_2b7a7003_4_k_cu_6febcffb_190954cuda3std6ranges3__45__cpo9iter_moveE
	.align		8
        /*0058*/ 	.dword	_ZN40_INTERNAL_2b7a7003_4_k_cu_6febcffb_190954cute7productE
	.align		8
        /*0060*/ 	.dword	_ZN40_INTERNAL_2b7a7003_4_k_cu_6febcffb_190954cute1_E
	.align		8
        /*0068*/ 	.dword	$str$22
	.align		8
        /*0070*/ 	.dword	$str$23


//--------------------- .text._ZN7cutlass13device_kernelINS_4gemm6kernel13GemmUniversalIN4cute5tupleIJiiiiEEENS1_10collective13CollectiveMmaINS1_34MainloopSm90TmaGmmaWarpSpecializedILi5ENS5_IJNS4_1CILi1EEESB_SB_EEENS1_35KernelTmaWarpSpecializedCooperativeEEENS5_IJNSA_ILi128EEENSA_ILi256EEENSA_ILi64EEEEEENS_10tfloat32_tENS5_IJlSB_lEEESJ_SK_NS4_8TiledMMAINS4_8MMA_AtomIJNS4_4SM904GMMA30MMA_64x256x8_F32TF32TF32_SS_TNILNSO_7ScaleInE1ELSQ_1EEEEEENS4_6LayoutINS5_IJNSA_ILi2EEESB_SB_EEENS5_IJSB_NSA_ILi0EEESW_EEEEENS5_IJNS4_10UnderscoreESZ_SZ_EEEEENS4_13SM90_TMA_LOADENS4_14ComposedLayoutINS4_7SwizzleILi3ELi4ELi3EEENS4_18smem_ptr_flag_bitsILi32EEENST_INS5_IJNSA_ILi8EEENSA_ILi32EEEEEENS5_IJS19_SB_EEEEEEEvNS4_8identityES12_S1D_vS1E_EENS_8epilogue10collective6detail29Sm90TmaWarpSpecializedAdapterINS1H_15DefaultEpilogueISJ_SK_SK_NS1G_6thread17LinearCombinationISJ_Li1EffLNS1L_9ScaleType4KindE0ELNS_15FloatRoundStyleE2ESJ_EENS1_15EpilogueDefaultEEEEEvvEEEEvNT_6ParamsE --------------------------
	.section	.text._ZN7cutlass13device_kernelINS_4gemm6kernel13GemmUniversalIN4cute5tupleIJiiiiEEENS1_10collective13CollectiveMmaINS1_34MainloopSm90TmaGmmaWarpSpecializedILi5ENS5_IJNS4_1CILi1EEESB_SB_EEENS1_35KernelTmaWarpSpecializedCooperativeEEENS5_IJNSA_ILi128EEENSA_ILi256EEENSA_ILi64EEEEEENS_10tfloat32_tENS5_IJlSB_lEEESJ_SK_NS4_8TiledMMAINS4_8MMA_AtomIJNS4_4SM904GMMA30MMA_64x256x8_F32TF32TF32_SS_TNILNSO_7ScaleInE1ELSQ_1EEEEEENS4_6LayoutINS5_IJNSA_ILi2EEESB_SB_EEENS5_IJSB_NSA_ILi0EEESW_EEEEENS5_IJNS4_10UnderscoreESZ_SZ_EEEEENS4_13SM90_TMA_LOADENS4_14ComposedLayoutINS4_7SwizzleILi3ELi4ELi3EEENS4_18smem_ptr_flag_bitsILi32EEENST_INS5_IJNSA_ILi8EEENSA_ILi32EEEEEENS5_IJS19_SB_EEEEEEEvNS4_8identityES12_S1D_vS1E_EENS_8epilogue10collective6detail29Sm90TmaWarpSpecializedAdapterINS1H_15DefaultEpilogueISJ_SK_SK_NS1G_6thread17LinearCombinationISJ_Li1EffLNS1L_9ScaleType4KindE0ELNS_15FloatRoundStyleE2ESJ_EENS1_15EpilogueDefaultEEEEEvvEEEEvNT_6ParamsE,"ax",@progbits
	.align	128
.text._ZN7cutlass13device_kernelINS_4gemm6kernel13GemmUniversalIN4cute5tupleIJiiiiEEENS1_10collective13CollectiveMmaINS1_34MainloopSm90TmaGmmaWarpSpecializedILi5ENS5_IJNS4_1CILi1EEESB_SB_EEENS1_35KernelTmaWarpSpecializedCooperativeEEENS5_IJNSA_ILi128EEENSA_ILi256EEENSA_ILi64EEEEEENS_10tfloat32_tENS5_IJlSB_lEEESJ_SK_NS4_8TiledMMAINS4_8MMA_AtomIJNS4_4SM904GMMA30MMA_64x256x8_F32TF32TF32_SS_TNILNSO_7ScaleInE1ELSQ_1EEEEEENS4_6LayoutINS5_IJNSA_ILi2EEESB_SB_EEENS5_IJSB_NSA_ILi0EEESW_EEEEENS5_IJNS4_10UnderscoreESZ_SZ_EEEEENS4_13SM90_TMA_LOADENS4_14ComposedLayoutINS4_7SwizzleILi3ELi4ELi3EEENS4_18smem_ptr_flag_bitsILi32EEENST_INS5_IJNSA_ILi8EEENSA_ILi32EEEEEENS5_IJS19_SB_EEEEEEEvNS4_8identityES12_S1D_vS1E_EENS_8epilogue10collective6detail29Sm90TmaWarpSpecializedAdapterINS1H_15DefaultEpilogueISJ_SK_SK_NS1G_6thread17LinearCombinationISJ_Li1EffLNS1L_9ScaleType4KindE0ELNS_15FloatRoundStyleE2ESJ_EENS1_15EpilogueDefaultEEEEEvvEEEEvNT_6ParamsE:
        .type           _ZN7cutlass13device_kernelINS_4gemm6kernel13GemmUniversalIN4cute5tupleIJiiiiEEENS1_10collective13CollectiveMmaINS1_34MainloopSm90TmaGmmaWarpSpecializedILi5ENS5_IJNS4_1CILi1EEESB_SB_EEENS1_35KernelTmaWarpSpecializedCooperativeEEENS5_IJNSA_ILi128EEENSA_ILi256EEENSA_ILi64EEEEEENS_10tfloat32_tENS5_IJlSB_lEEESJ_SK_NS4_8TiledMMAINS4_8MMA_AtomIJNS4_4SM904GMMA30MMA_64x256x8_F32TF32TF32_SS_TNILNSO_7ScaleInE1ELSQ_1EEEEEENS4_6LayoutINS5_IJNSA_ILi2EEESB_SB_EEENS5_IJSB_NSA_ILi0EEESW_EEEEENS5_IJNS4_10UnderscoreESZ_SZ_EEEEENS4_13SM90_TMA_LOADENS4_14ComposedLayoutINS4_7SwizzleILi3ELi4ELi3EEENS4_18smem_ptr_flag_bitsILi32EEENST_INS5_IJNSA_ILi8EEENSA_ILi32EEEEEENS5_IJS19_SB_EEEEEEEvNS4_8identityES12_S1D_vS1E_EENS_8epilogue10collective6detail29Sm90TmaWarpSpecializedAdapterINS1H_15DefaultEpilogueISJ_SK_SK_NS1G_6thread17LinearCombinationISJ_Li1EffLNS1L_9ScaleType4KindE0ELNS_15FloatRoundStyleE2ESJ_EENS1_15EpilogueDefaultEEEEEvvEEEEvNT_6ParamsE,@function
        .size           _ZN7cutlass13device_kernelINS_4gemm6kernel13GemmUniversalIN4cute5tupleIJiiiiEEENS1_10collective13CollectiveMmaINS1_34MainloopSm90TmaGmmaWarpSpecializedILi5ENS5_IJNS4_1CILi1EEESB_SB_EEENS1_35KernelTmaWarpSpecializedCooperativeEEENS5_IJNSA_ILi128EEENSA_ILi256EEENSA_ILi64EEEEEENS_10tfloat32_tENS5_IJlSB_lEEESJ_SK_NS4_8TiledMMAINS4_8MMA_AtomIJNS4_4SM904GMMA30MMA_64x256x8_F32TF32TF32_SS_TNILNSO_7ScaleInE1ELSQ_1EEEEEENS4_6LayoutINS5_IJNSA_ILi2EEESB_SB_EEENS5_IJSB_NSA_ILi0EEESW_EEEEENS5_IJNS4_10UnderscoreESZ_SZ_EEEEENS4_13SM90_TMA_LOADENS4_14ComposedLayoutINS4_7SwizzleILi3ELi4ELi3EEENS4_18smem_ptr_flag_bitsILi32EEENST_INS5_IJNSA_ILi8EEENSA_ILi32EEEEEENS5_IJS19_SB_EEEEEEEvNS4_8identityES12_S1D_vS1E_EENS_8epilogue10collective6detail29Sm90TmaWarpSpecializedAdapterINS1H_15DefaultEpilogueISJ_SK_SK_NS1G_6thread17LinearCombinationISJ_Li1EffLNS1L_9ScaleType4KindE0ELNS_15FloatRoundStyleE2ESJ_EENS1_15EpilogueDefaultEEEEEvvEEEEvNT_6ParamsE,(.L_x_324 - _ZN7cutlass13device_kernelINS_4gemm6kernel13GemmUniversalIN4cute5tupleIJiiiiEEENS1_10collective13CollectiveMmaINS1_34MainloopSm90TmaGmmaWarpSpecializedILi5ENS5_IJNS4_1CILi1EEESB_SB_EEENS1_35KernelTmaWarpSpecializedCooperativeEEENS5_IJNSA_ILi128EEENSA_ILi256EEENSA_ILi64EEEEEENS_10tfloat32_tENS5_IJlSB_lEEESJ_SK_NS4_8TiledMMAINS4_8MMA_AtomIJNS4_4SM904GMMA30MMA_64x256x8_F32TF32TF32_SS_TNILNSO_7ScaleInE1ELSQ_1EEEEEENS4_6LayoutINS5_IJNSA_ILi2EEESB_SB_EEENS5_IJSB_NSA_ILi0EEESW_EEEEENS5_IJNS4_10UnderscoreESZ_SZ_EEEEENS4_13SM90_TMA_LOADENS4_14ComposedLayoutINS4_7SwizzleILi3ELi4ELi3EEENS4_18smem_ptr_flag_bitsILi32EEENST_INS5_IJNSA_ILi8EEENSA_ILi32EEEEEENS5_IJS19_SB_EEEEEEEvNS4_8identityES12_S1D_vS1E_EENS_8epilogue10collective6detail29Sm90TmaWarpSpecializedAdapterINS1H_15DefaultEpilogueISJ_SK_SK_NS1G_6thread17LinearCombinationISJ_Li1EffLNS1L_9ScaleType4KindE0ELNS_15FloatRoundStyleE2ESJ_EENS1_15EpilogueDefaultEEEEEvvEEEEvNT_6ParamsE)
        .other          _ZN7cutlass13device_kernelINS_4gemm6kernel13GemmUniversalIN4cute5tupleIJiiiiEEENS1_10collective13CollectiveMmaINS1_34MainloopSm90TmaGmmaWarpSpecializedILi5ENS5_IJNS4_1CILi1EEESB_SB_EEENS1_35KernelTmaWarpSpecializedCooperativeEEENS5_IJNSA_ILi128EEENSA_ILi256EEENSA_ILi64EEEEEENS_10tfloat32_tENS5_IJlSB_lEEESJ_SK_NS4_8TiledMMAINS4_8MMA_AtomIJNS4_4SM904GMMA30MMA_64x256x8_F32TF32TF32_SS_TNILNSO_7ScaleInE1ELSQ_1EEEEEENS4_6LayoutINS5_IJNSA_ILi2EEESB_SB_EEENS5_IJSB_NSA_ILi0EEESW_EEEEENS5_IJNS4_10UnderscoreESZ_SZ_EEEEENS4_13SM90_TMA_LOADENS4_14ComposedLayoutINS4_7SwizzleILi3ELi4ELi3EEENS4_18smem_ptr_flag_bitsILi32EEENST_INS5_IJNSA_ILi8EEENSA_ILi32EEEEEENS5_IJS19_SB_EEEEEEEvNS4_8identityES12_S1D_vS1E_EENS_8epilogue10collective6detail29Sm90TmaWarpSpecializedAdapterINS1H_15DefaultEpilogueISJ_SK_SK_NS1G_6thread17LinearCombinationISJ_Li1EffLNS1L_9ScaleType4KindE0ELNS_15FloatRoundStyleE2ESJ_EENS1_15EpilogueDefaultEEEEEvvEEEEvNT_6ParamsE,@"STO_CUDA_ENTRY STV_DEFAULT"
_ZN7cutlass13device_kernelINS_4gemm6kernel13GemmUniversalIN4cute5tupleIJiiiiEEENS1_10collective13CollectiveMmaINS1_34MainloopSm90TmaGmmaWarpSpecializedILi5ENS5_IJNS4_1CILi1EEESB_SB_EEENS1_35KernelTmaWarpSpecializedCooperativeEEENS5_IJNSA_ILi128EEENSA_ILi256EEENSA_ILi64EEEEEENS_10tfloat32_tENS5_IJlSB_lEEESJ_SK_NS4_8TiledMMAINS4_8MMA_AtomIJNS4_4SM904GMMA30MMA_64x256x8_F32TF32TF32_SS_TNILNSO_7ScaleInE1ELSQ_1EEEEEENS4_6LayoutINS5_IJNSA_ILi2EEESB_SB_EEENS5_IJSB_NSA_ILi0EEESW_EEEEENS5_IJNS4_10UnderscoreESZ_SZ_EEEEENS4_13SM90_TMA_LOADENS4_14ComposedLayoutINS4_7SwizzleILi3ELi4ELi3EEENS4_18smem_ptr_flag_bitsILi32EEENST_INS5_IJNSA_ILi8EEENSA_ILi32EEEEEENS5_IJS19_SB_EEEEEEEvNS4_8identityES12_S1D_vS1E_EENS_8epilogue10collective6detail29Sm90TmaWarpSpecializedAdapterINS1H_15DefaultEpilogueISJ_SK_SK_NS1G_6thread17LinearCombinationISJ_Li1EffLNS1L_9ScaleType4KindE0ELNS_15FloatRoundStyleE2ESJ_EENS1_15EpilogueDefaultEEEEEvvEEEEvNT_6ParamsE:
[----:B------:R-:W0:Y:S01]  /*0000*/  LDC R1, c[0x0][0x28] ;  /* 0x00000a00ff017b82 */ /* 0x000e220000000800 */
[----:B------:R-:W1:Y:S01]  /*0010*/  S2R R18, SR_TID.X ;  /* 0x0000000000127919 */ /* 0x000e620000002100 */
[----:B------:R-:W-:Y:S01]  /*0020*/  ELECT P0, URZ, PT ;  /* 0x00000000003f782f */ /* 0x000fe20003800000 */
[----:B------:R-:W-:Y:S01]  /*0030*/  BSSY B0, `(.L_x_0) ;  /* 0x000000f000007945 */ /* 0x000fe20003800000 */
[--C-:B-1----:R-:W-:Y:S02]  /*0040*/  SHF.R.U32.HI R0, RZ, 0x5, R18.reuse ;  /* 0x00000005ff007819 */ /* 0x102fe40000011612 */
[----:B------:R-:W-:-:S03]  /*0050*/  SHF.R.U32.HI R22, RZ, 0x7, R18 ;  /* 0x00000007ff167819 */ /* 0x000fc60000011612 */
[----:B------:R-:W1:Y:S04]  /*0060*/  SHFL.IDX PT, R5, R0, RZ, 0x1f ;  /* 0x00001fff00057589 */ /* 0x000e6800000e0000 */
[----:B------:R2:W3:Y:S01]  /*0070*/  SHFL.IDX PT, R8, R22, RZ, 0x1f ;  /* 0x00001fff16087589 */ /* 0x0004e200000e0000 */
[----:B-1----:R-:W-:-:S13]  /*0080*/  ISETP.NE.OR P0, PT, R5, RZ, !P0 ;  /* 0x000000ff0500720c */ /* 0x002fda0004705670 */
[----:B0-23--:R-:W-:Y:S05]  /*0090*/  @P0 BRA `(.L_x_1) ;  /* 0x0000000000200947 */ /* 0x00dfea0003800000 */
[----:B------:R-:W-:Y:S02]  /*00a0*/  ULDC.64 UR4, c[0x0][0x198] ;  /* 0x0000660000047ab9 */ /* 0x000fe40000000a00 */
[----:B------:R-:W-:Y:S02]  /*00b0*/  UIADD3 UR6, UP0, UR4, 0xf0, URZ ;  /* 0x000000f004067890 */ /* 0x000fe4000ff1e03f */
[----:B------:R-:W-:Y:S02]  /*00c0*/  UIADD3 UR4, UP1, UR4, 0x1f0, URZ ;  /* 0x000001f004047890 */ /* 0x000fe4000ff3e03f */
[----:B------:R-:W-:Y:S02]  /*00d0*/  UIADD3.X UR7, URZ, UR5, URZ, UP0, !UPT ;  /* 0x000000053f077290 */ /* 0x000fe400087fe43f */
[----:B------:R-:W-:-:S07]  /*00e0*/  UIADD3.X UR5, URZ, UR5, URZ, UP1, !UPT ;  /* 0x000000053f057290 */ /* 0x000fce0008ffe43f */
[----:B------:R0:W-:Y:S02]  /*00f0*/  UTMACCTL.PF [UR6] ;  /* 0x00000000060079b9 */ /* 0x0001e40008040000 */
[----:B------:R0:W-:Y:S02]  /*0100*/  UTMACCTL.PF [UR4] ;  /* 0x00000000040079b9 */ /* 0x0001e40008040000 */
[----:B0-----:R-:W-:Y:S01]  /*0110*/  NOP ;  /* 0x0000000000007918 */ /* 0x001fe20000000000 */
.L_x_1:
[----:B------:R-:W-:Y:S05]  /*0120*/  BSYNC B0 ;  /* 0x0000000000007941 */ /* 0x000fea0003800000 */
.L_x_0:
[----:B------:R-:W0:Y:S02]  /*0130*/  SHFL.IDX PT, R2, R0, RZ, 0x1f ;  /* 0x00001fff00027589 */ /* 0x000e2400000e0000 */
[----:B0-----:R-:W-:-:S13]  /*0140*/  ISETP.NE.AND P0, PT, R2, RZ, PT ;  /* 0x000000ff0200720c */ /* 0x001fda0003f05270 */
[----:B------:R-:W-:Y:S05]  /*0150*/  @P0 BRA `(.L_x_2) ;  /* 0x0000000000600947 */ /* 0x000fea0003800000 */
[----:B------:R-:W0:Y:S01]  /*0160*/  S2UR UR8, SR_CgaCtaId ;  /* 0x00000000000879c3 */ /* 0x000e220000008800 */
[----:B------:R-:W-:Y:S01]  /*0170*/  UMOV UR4, 0x400 ;  /* 0x0000040000047882 */ /* 0x000fe20000000000 */
[----:B------:R-:W-:Y:S01]  /*0180*/  UMOV UR5, 0x1 ;  /* 0x0000000100057882 */ /* 0x000fe20000000000 */
[----:B------:R-:W-:Y:S01]  /*0190*/  UMOV UR6, 0x100 ;  /* 0x0000010000067882 */ /* 0x000fe20000000000 */
[----:B------:R-:W-:Y:S01]  /*01a0*/  ELECT P0, URZ, PT ;  /* 0x00000000003f782f */ /* 0x000fe20003800000 */
[----:B------:R-:W-:-:S04]  /*01b0*/  UIADD3 UR6, -UR6, 0x100000, URZ ;  /* 0x0010000006067890 */ /* 0x000fc8000fffe13f */
[----:B------:R-:W-:Y:S02]  /*01c0*/  USHF.L.U32 UR7, UR6, 0xb, URZ ;  /* 0x0000000b06077899 */ /* 0x000fe4000800063f */
[----:B------:R-:W-:Y:S02]  /*01d0*/  USHF.L.U32 UR6, UR6, 0x1, URZ ;  /* 0x0000000106067899 */ /* 0x000fe4000800063f */
[----:B0-----:R-:W-:Y:S02]  /*01e0*/  ULEA UR8, UR8, UR4, 0x18 ;  /* 0x0000000408087291 */ /* 0x001fe4000f8ec03f */
[----:B------:R-:W-:-:S04]  /*01f0*/  UIADD3 UR4, -UR5, 0x100000, URZ ;  /* 0x0010000005047890 */ /* 0x000fc8000fffe13f */
[----:B------:R-:W-:Y:S02]  /*0200*/  USHF.L.U32 UR5, UR4, 0xb, URZ ;  /* 0x0000000b04057899 */ /* 0x000fe4000800063f */
[----:B------:R-:W-:Y:S01]  /*0210*/  USHF.L.U32 UR4, UR4, 0x1, URZ ;  /* 0x0000000104047899 */ /* 0x000fe2000800063f */
[----:B------:R-:W0:Y:S11]  /*0220*/  FENCE.VIEW.ASYNC.S ;  /* 0x00000000000073c6 */ /* 0x000e360000000000 */
[----:B0-----:R0:W1:Y:S01]  /*0230*/  SYNCS.EXCH.64 URZ, [UR8], UR4 ;  /* 0x00000004083f75b2 */ /* 0x0010620008000100 */
[----:B------:R0:W2:Y:S01]  /*0240*/  SYNCS.EXCH.64 URZ, [UR8+0x28], UR6 ;  /* 0x00002806083f75b2 */ /* 0x0000a20008000100 */
[----:B------:R0:W3:Y:S01]  /*0250*/  SYNCS.EXCH.64 URZ, [UR8+0x8], UR4 ;  /* 0x00000804083f75b2 */ /* 0x0000e20008000100 */
[----:B------:R0:W4:Y:S01]  /*0260*/  SYNCS.EXCH.64 URZ, [UR8+0x30], UR6 ;  /* 0x00003006083f75b2 */ /* 0x0001220008000100 */
[----:B------:R0:W0:Y:S01]  /*0270*/  SYNCS.EXCH.64 URZ, [UR8+0x10], UR4 ;  /* 0x00001004083f75b2 */ /* 0x0000220008000100 */
[----:B------:R0:W0:Y:S01]  /*0280*/  SYNCS.EXCH.64 URZ, [UR8+0x38], UR6 ;  /* 0x00003806083f75b2 */ /* 0x0000220008000100 */
[----:B------:R0:W0:Y:S01]  /*0290*/  SYNCS.EXCH.64 URZ, [UR8+0x18], UR4 ;  /* 0x00001804083f75b2 */ /* 0x0000220008000100 */
[----:B------:R0:W0:Y:S01]  /*02a0*/  SYNCS.EXCH.64 URZ, [UR8+0x40], UR6 ;  /* 0x00004006083f75b2 */ /* 0x0000220008000100 */
[----:B------:R0:W0:Y:S01]  /*02b0*/  SYNCS.EXCH.64 URZ, [UR8+0x20], UR4 ;  /* 0x00002004083f75b2 */ /* 0x0000220008000100 */
[----:B------:R0:W0:Y:S01]  /*02c0*/  SYNCS.EXCH.64 URZ, [UR8+0x48], UR6 ;  /* 0x00004806083f75b2 */ /* 0x0000220008000100 */
[----:B------:R-:W-:Y:S01]  /*02d0*/  NOP ;  /* 0x0000000000007918 */ /* 0x000fe20000000000 */
.L_x_2:
[----:B------:R-:W5:Y:S01]  /*02e0*/  SHFL.IDX PT, R0, R0, RZ, 0x1f ;  /* 0x00001fff00007589 */ /* 0x000f6200000e0000 */
[----:B------:R-:W-:Y:S01]  /*02f0*/  ELECT P0, URZ, PT ;  /* 0x00000000003f782f */ /* 0x000fe20003800000 */
[----:B------:R-:W1:Y:S01]  /*0300*/  LDC R2, c[0x0][0x65c] ;  /* 0x00019700ff027b82 */ /* 0x000e620000000800 */
[----:B------:R-:W-:Y:S01]  /*0310*/  SHF.R.S32.HI R6, RZ, 0x1f, R5 ;  /* 0x0000001fff067819 */ /* 0x000fe20000011405 */
[----:B------:R-:W2:Y:S01]  /*0320*/  S2R R3, SR_CTAID.Y ;  /* 0x0000000000037919 */ /* 0x000ea20000002600 */
[----:B0-----:R-:W-:Y:S01]  /*0330*/  UMOV UR4, 0x20 ;  /* 0x0000002000047882 */ /* 0x001fe20000000000 */
[----:B------:R-:W-:Y:S01]  /*0340*/  ISETP.NE.AND P2, PT, R8, RZ, PT ;  /* 0x000000ff0800720c */ /* 0x000fe20003f45270 */
[----:B------:R-:W-:Y:S01]  /*0350*/  NOP ;  /* 0x0000000000007918 */ /* 0x000fe20000000000 */
[----:B------:R-:W0:Y:S01]  /*0360*/  S2R R4, SR_CTAID.X ;  /* 0x0000000000047919 */ /* 0x000e220000002500 */
[----:B------:R-:W-:Y:S01]  /*0370*/  LEA.HI R6, R6, R5, RZ, 0x2 ;  /* 0x0000000506067211 */ /* 0x000fe200078f10ff */
[----:B------:R-:W-:Y:S01]  /*0380*/  NOP ;  /* 0x0000000000007918 */ /* 0x000fe20000000000 */
[----:B-----5:R-:W-:-:S02]  /*0390*/  ISETP.NE.OR P0, PT, R0, RZ, !P0 ;  /* 0x000000ff0000720c */ /* 0x020fc40004705670 */
[----:B-1----:R-:W-:-:S04]  /*03a0*/  ISETP.NE.AND P3, PT, R2, 0x1, PT ;  /* 0x000000010200780c */ /* 0x002fc80003f65270 */
[----:B------:R-:W-:Y:S02]  /*03b0*/  P2R R0, PR, RZ, 0x8 ;  /* 0x00000008ff007803 */ /* 0x000fe40000000000 */
[----:B------:R-:W-:-:S05]  /*03c0*/  LOP3.LUT R0, R6, 0xfffffffc, RZ, 0xc0, !PT ;  /* 0xfffffffc06007812 */ /* 0x000fca00078ec0ff */
[----:B------:R-:W-:Y:S01]  /*03d0*/  VOTEU.ALL UP0, P0 ;  /* 0x00000000003f7886 */ /* 0x000fe20000000000 */
[----:B------:R-:W-:Y:S01]  /*03e0*/  IMAD.IADD R0, R5, 0x1, -R0 ;  /* 0x0000000105007824 */ /* 0x000fe200078e0a00 */
[----:B------:R-:W0:Y:S01]  /*03f0*/  @P3 LDC R17, c[0x0][0x10] ;  /* 0x00000400ff113b82 */ /* 0x000e220000000800 */
[----:B------:R-:W-:Y:S01]  /*0400*/  VOTEU.ALL UP1, P0 ;  /* 0x00000000003f7886 */ /* 0x000fe20000020000 */
[----:B--2---:R-:W-:Y:S01]  /*0410*/  @P3 IMAD.MOV.U32 R6, RZ, RZ, R3 ;  /* 0x000000ffff063224 */ /* 0x004fe200078e0003 */
[----:B------:R-:W-:Y:S01]  /*0420*/  @!UP0 UMOV UR6, 0x400 ;  /* 0x0000040000068882 */ /* 0x000fe20000000000 */
[----:B------:R-:W-:-:S04]  /*0430*/  @!UP0 UIADD3 UR4, -UR4, 0x100000, URZ ;  /* 0x0010000004048890 */ /* 0x000fc8000fffe13f */
[----:B------:R-:W-:Y:S02]  /*0440*/  @!UP0 USHF.L.U32 UR5, UR4, 0xb, URZ ;  /* 0x0000000b04058899 */ /* 0x000fe4000800063f */
[----:B------:R-:W-:Y:S01]  /*0450*/  @!UP0 USHF.L.U32 UR4, UR4, 0x1, URZ ;  /* 0x0000000104048899 */ /* 0x000fe2000800063f */
[----:B------:R-:W-:Y:S02]  /*0460*/  @P3 IMAD.MOV.U32 R7, RZ, RZ, RZ ;  /* 0x000000ffff073224 */ /* 0x000fe400078e00ff */
[----:B------:R-:W-:Y:S01]  /*0470*/  IMAD.MOV.U32 R5, RZ, RZ, RZ ;  /* 0x000000ffff057224 */ /* 0x000fe200078e00ff */
[----:B------:R-:W1:Y:S01]  /*0480*/  @!UP0 S2UR UR7, SR_CgaCtaId ;  /* 0x00000000000789c3 */ /* 0x000e620000008800 */
[----:B------:R-:W-:-:S07]  /*0490*/  @P3 IMAD.MOV.U32 R11, RZ, RZ, RZ ;  /* 0x000000ffff0b3224 */ /* 0x000fce00078e00ff */
[----:B------:R-:W2:Y:S01]  /*04a0*/  @!P3 LDC R9, c[0x0][0xc] ;  /* 0x00000300ff09bb82 */ /* 0x000ea20000000800 */
[----:B0-----:R-:W-:-:S04]  /*04b0*/  @P3 IMAD.WIDE.U32 R16, R4, R17, R6 ;  /* 0x0000001104103225 */ /* 0x001fc800078e0006 */
[----:B------:R-:W-:Y:S01]  /*04c0*/  @P3 IMAD.IADD R17, R17, 0x1, R11 ;  /* 0x0000000111113824 */ /* 0x000fe200078e020b */
[----:B-1----:R-:W-:Y:S01]  /*04d0*/  @!UP0 ULEA UR6, UR7, UR6, 0x18 ;  /* 0x0000000607068291 */ /* 0x002fe2000f8ec03f */
[----:B------:R-:W-:Y:S01]  /*04e0*/  VOTEU.ALL UP0, P0 ;  /* 0x00000000003f7886 */ /* 0x000fe20000000000 */
[----:B------:R-:W-:-:S04]  /*04f0*/  ISETP.NE.AND P0, PT, R0, 0x3, PT ;  /* 0x000000030000780c */ /* 0x000fc80003f05270 */
[----:B------:R-:W-:Y:S01]  /*0500*/  ISETP.EQ.OR P0, PT, R0, RZ, !P0 ;  /* 0x000000ff0000720c */ /* 0x000fe20004702670 */
[----:B--2---:R-:W-:-:S03]  /*0510*/  @!P3 IMAD.WIDE.U32 R6, R9, R3, R4 ;  /* 0x000000030906b225 */ /* 0x004fc600078e0004 */
[C---:B------:R-:W-:Y:S01]  /*0520*/  ISETP.EQ.AND P0, PT, R8.reuse, RZ, P0 ;  /* 0x000000ff0800720c */ /* 0x040fe20000702270 */
[----:B------:R-:W-:Y:S01]  /*0530*/  VIADD R8, R8, 0xffffffff ;  /* 0xffffffff08087836 */ /* 0x000fe20000000000 */
[----:B------:R-:W0:Y:S02]  /*0540*/  FENCE.VIEW.ASYNC.S ;  /* 0x00000000000073c6 */ /* 0x000e240000000000 */
[----:B0-----:R0:W3:Y:S01]  /*0550*/  @!UP0 SYNCS.EXCH.64 URZ, [UR6+0x60], UR4 ;  /* 0x00006004063f85b2 */ /* 0x0010e20008000100 */
[----:B------:R-:W-:Y:S01]  /*0560*/  @!P3 IMAD.MOV.U32 R16, RZ, RZ, R6 ;  /* 0x000000ffff10b224 */ /* 0x000fe200078e0006 */
[----:B------:R-:W-:Y:S01]  /*0570*/  SEL R19, RZ, 0x1, !P0 ;  /* 0x00000001ff137807 */ /* 0x000fe20004000000 */
[----:B------:R-:W-:Y:S01]  /*0580*/  @!P3 IMAD.MOV.U32 R17, RZ, RZ, R7 ;  /* 0x000000ffff11b224 */ /* 0x000fe200078e0007 */
[----:B------:R-:W-:-:S04]  /*0590*/  ISETP.GE.U32.AND P1, PT, R8, 0x2, PT ;  /* 0x000000020800780c */ /* 0x000fc80003f26070 */
[----:B------:R-:W-:Y:S01]  /*05a0*/  SEL R19, R19, 0x2, P1 ;  /* 0x0000000213137807 */ /* 0x000fe20000800000 */
[----:B------:R0:W3:Y:S01]  /*05b0*/  @!UP1 SYNCS.EXCH.64 URZ, [UR6+0x68], UR4 ;  /* 0x00006804063f95b2 */ /* 0x0000e20008000100 */
[----:B------:R-:W-:Y:S01]  /*05c0*/  NOP ;  /* 0x0000000000007918 */ /* 0x000fe20000000000 */
[----:B---34-:R-:W-:Y:S06]  /*05d0*/  BAR.SYNC.DEFER_BLOCKING 0x0 ;  /* 0x0000000000007b1d */ /* 0x018fec0000010000 */
[----:B------:R-:W-:Y:S05]  /*05e0*/  @!P2 BRA `(.L_x_3) ;  /* 0x0000009c0068a947 */ /* 0x000fea0003800000 */
[----:B------:R-:W-:-:S13]  /*05f0*/  ISETP.GT.U32.AND P0, PT, R8, 0x1, PT ;  /* 0x000000010800780c */ /* 0x000fda0003f04070 */
[----:B0-----:R-:W-:Y:S05]  /*0600*/  @P0 EXIT ;  /* 0x000000000000094d */ /* 0x001fea0003800000 */
[----:B------:R-:W-:Y:S01]  /*0610*/  ULDC.64 UR4, c[0x0][0x650] ;  /* 0x0001940000047ab9 */ /* 0x000fe20000000a00 */
[----:B------:R-:W-:Y:S01]  /*0620*/  PRMT R0, RZ, 0x7610, R0 ;  /* 0x00007610ff007816 */ /* 0x000fe20000000000 */
[----:B------:R-:W-:Y:S01]  /*0630*/  IMAD.MOV.U32 R153, RZ, RZ, -0x1 ;  /* 0xffffffffff997424 */ /* 0x000fe200078e00ff */
[----:B------:R-:W-:Y:S01]  /*0640*/  ISETP.GE.U32.AND P0, PT, R16, UR4, PT ;  /* 0x0000000410007c0c */ /* 0x000fe2000bf06070 */
[----:B------:R-:W-:Y:S02]  /*0650*/  IMAD.MOV.U32 R152, RZ, RZ, -0x1 ;  /* 0xffffffffff987424 */ /* 0x000fe400078e00ff */
[----:B------:R-:W-:Y:S01]  /*0660*/  IMAD.MOV.U32 R23, RZ, RZ, -0x1 ;  /* 0xffffffffff177424 */ /* 0x000fe200078e00ff */
[----:B------:R-:W-:-:S13]  /*0670*/  ISETP.GE.U32.AND.EX P0, PT, R17, UR5, PT, P0 ;  /* 0x0000000511007c0c */ /* 0x000fda000bf06100 */
[----:B------:R-:W-:Y:S05]  /*0680*/  @P0 BRA `(.L_x_4) ;  /* 0x0000000400540947 */ /* 0x000fea0003800000 */
[----:B------:R-:W0:Y:S01]  /*0690*/  LDC.64 R14, c[0x0][0x628] ;  /* 0x00018a00ff0e7b82 */ /* 0x000e220000000a00 */
[----:B------:R-:W-:Y:S02]  /*06a0*/  IMAD.MOV.U32 R6, RZ, RZ, R16 ;  /* 0x000000ffff067224 */ /* 0x000fe400078e0010 */
[----:B------:R-:W-:-:S05]  /*06b0*/  IMAD.MOV.U32 R7, RZ, RZ, R17 ;  /* 0x000000ffff077224 */ /* 0x000fca00078e0011 */
[----:B------:R-:W1:Y:S08]  /*06c0*/  LDC R0, c[0x0][0x630] ;  /* 0x00018c00ff007b82 */ /* 0x000e700000000800 */
[----:B------:R-:W2:Y:S01]  /*06d0*/  LDC.64 R20, c[0x0][0x620] ;  /* 0x00018800ff147b82 */ /* 0x000ea20000000a00 */
[----:B0-----:R-:W-:-:S04]  /*06e0*/  ISETP.NE.U32.AND P0, PT, R14, RZ, PT ;  /* 0x000000ff0e00720c */ /* 0x001fc80003f05070 */
[----:B------:R-:W-:-:S13]  /*06f0*/  ISETP.NE.AND.EX P0, PT, R15, RZ, PT, P0 ;  /* 0x000000ff0f00720c */ /* 0x000fda0003f05300 */
[----:B-12---:R-:W-:Y:S05]  /*0700*/  @!P0 BRA `(.L_x_5) ;  /* 0x0000000000288947 */ /* 0x006fea0003800000 */
[----:B------:R-:W0:Y:S02]  /*0710*/  LDC R11, c[0x0][0x634] ;  /* 0x00018d00ff0b7b82 */ /* 0x000e240000000800 */
[----:B0-----:R-:W-:-:S05]  /*0720*/  IADD3 R11, P0, R16, R11, RZ ;  /* 0x0000000b100b7210 */ /* 0x001fca0007f1e0ff */
[----:B------:R-:W-:-:S04]  /*0730*/  IMAD.X R13, RZ, RZ, R17, P0 ;  /* 0x000000ffff0d7224 */ /* 0x000fc800000e0611 */
[----:B------:R-:W-:-:S04]  /*0740*/  IMAD.WIDE.U32 R6, R13, R14, RZ ;  /* 0x0000000e0d067225 */ /* 0x000fc800078e00ff */
[----:B------:R-:W-:-:S04]  /*0750*/  IMAD.WIDE.U32 R8, P0, R11, R15, R6 ;  /* 0x0000000f0b087225 */ /* 0x000fc80007800006 */
[----:B------:R-:W-:-:S04]  /*0760*/  IMAD.WIDE.U32 R6, R11, R14, RZ ;  /* 0x0000000e0b067225 */ /* 0x000fc800078e00ff */
[----:B------:R-:W-:Y:S01]  /*0770*/  IMAD.X R11, RZ, RZ, RZ, P0 ;  /* 0x000000ffff0b7224 */ /* 0x000fe200000e06ff */
[----:B------:R-:W-:Y:S01]  /*0780*/  IADD3 RZ, P0, R7, R8, RZ ;  /* 0x0000000807ff7210 */ /* 0x000fe20007f1e0ff */
[----:B------:R-:W-:-:S04]  /*0790*/  IMAD.MOV.U32 R10, RZ, RZ, R9 ;  /* 0x000000ffff0a7224 */ /* 0x000fc800078e0009 */
[----:B------:R-:W-:-:S08]  /*07a0*/  IMAD.WIDE.U32.X R6, R13, R15, R10, P0 ;  /* 0x0000000f0d067225 */ /* 0x000fd000000e040a */
.L_x_5:
[-CC-:B------:R-:W-:Y:S01]  /*07b0*/  SHF.R.U64 R23, R6, R0.reuse, R7.reuse ;  /* 0x0000000006177219 */ /* 0x180fe20000001207 */
[----:B------:R-:W0:Y:S01]  /*07c0*/  LDC R10, c[0x0][0x618] ;  /* 0x00018600ff0a7b82 */ /* 0x000e220000000800 */
[----:B------:R-:W-:Y:S01]  /*07d0*/  SHF.R.U32.HI R5, RZ, R0, R7 ;  /* 0x00000000ff057219 */ /* 0x000fe20000011607 */
[----:B------:R-:W-:Y:S01]  /*07e0*/  ULDC UR4, c[0x0][0x150] ;  /* 0x0000540000047ab9 */ /* 0x000fe20000000800 */
[----:B------:R-:W-:Y:S02]  /*07f0*/  IADD3 R9, P0, RZ, -R23, RZ ;  /* 0x80000017ff097210 */ /* 0x000fe40007f1e0ff */
[----:B------:R-:W-:-:S03]  /*0800*/  I2FP.F32.U32 R0, R4 ;  /* 0x0000000400007245 */ /* 0x000fc60000201000 */
[----:B------:R-:W1:Y:S01]  /*0810*/  LDC.64 R28, c[0x0][0x640] ;  /* 0x00019000ff1c7b82 */ /* 0x000e620000000a00 */
[----:B------:R-:W-:Y:S02]  /*0820*/  IMAD.X R11, RZ, RZ, ~R5, P0 ;  /* 0x000000ffff0b7224 */ /* 0x000fe400000e0e05 */
[----:B------:R-:W-:Y:S01]  /*0830*/  FMUL R0, R0, UR4 ;  /* 0x0000000400007c20 */ /* 0x000fe20008400000 */
[----:B------:R-:W-:Y:S01]  /*0840*/  IMAD.WIDE.U32 R6, R9, R20, R16 ;  /* 0x0000001409067225 */ /* 0x000fe200078e0010 */
[----:B------:R-:W-:-:S03]  /*0850*/  ULDC UR4, c[0x0][0x154] ;  /* 0x0000550000047ab9 */ /* 0x000fc60000000800 */
[----:B------:R-:W-:Y:S01]  /*0860*/  IMAD R8, R11, R20, RZ ;  /* 0x000000140b087224 */ /* 0x000fe200078e02ff */
[----:B------:R-:W2:Y:S01]  /*0870*/  LDC R5, c[0x0][0x144] ;  /* 0x00005100ff057b82 */ /* 0x000ea20000000800 */
[----:B------:R-:W3:Y:S02]  /*0880*/  F2I.U32.TRUNC.NTZ R0, R0 ;  /* 0x0000000000007305 */ /* 0x000ee4000020f000 */
[----:B------:R-:W-:-:S04]  /*0890*/  IMAD R9, R9, R21, R8 ;  /* 0x0000001509097224 */ /* 0x000fc800078e0208 */
[----:B------:R-:W-:Y:S01]  /*08a0*/  IMAD.IADD R7, R7, 0x1, R9 ;  /* 0x0000000107077824 */ /* 0x000fe200078e0209 */
[----:B------:R-:W4:Y:S01]  /*08b0*/  LDC R12, c[0x0][0x608] ;  /* 0x00018200ff0c7b82 */ /* 0x000f220000000800 */
[----:B------:R-:W-:-:S03]  /*08c0*/  IMAD.MOV.U32 R9, RZ, RZ, -0x1 ;  /* 0xffffffffff097424 */ /* 0x000fc600078e00ff */
[-CC-:B0-----:R-:W-:Y:S02]  /*08d0*/  SHF.R.U64 R20, R6, R10.reuse, R7.reuse ;  /* 0x0000000a06147219 */ /* 0x181fe40000001207 */
[----:B------:R-:W-:Y:S02]  /*08e0*/  I2FP.F32.U32 R6, R3 ;  /* 0x0000000300067245 */ /* 0x000fe40000201000 */
[----:B------:R-:W0:Y:S01]  /*08f0*/  LDC R26, c[0x0][0x658] ;  /* 0x00019600ff1a7b82 */ /* 0x000e220000000800 */
[----:B-1----:R-:W-:Y:S01]  /*0900*/  ISETP.NE.U32.AND P0, PT, R28, RZ, PT ;  /* 0x000000ff1c00720c */ /* 0x002fe20003f05070 */
[----:B---3--:R-:W-:Y:S01]  /*0910*/  IMAD.MOV R8, RZ, RZ, -R0 ;  /* 0x000000ffff087224 */ /* 0x008fe200078e0a00 */
[----:B------:R-:W-:Y:S01]  /*0920*/  SHF.R.U32.HI R7, RZ, R10, R7 ;  /* 0x0000000aff077219 */ /* 0x000fe20000011607 */
[----:B------:R-:W-:Y:S01]  /*0930*/  FMUL R6, R6, UR4 ;  /* 0x0000000406067c20 */ /* 0x000fe20008400000 */
[----:B------:R-:W-:-:S03]  /*0940*/  ISETP.NE.AND.EX P0, PT, R29, RZ, PT, P0 ;  /* 0x000000ff1d00720c */ /* 0x000fc60003f05300 */
[----:B------:R-:W1:Y:S01]  /*0950*/  LDC R14, c[0x0][0x148] ;  /* 0x00005200ff0e7b82 */ /* 0x000e620000000800 */
[----:B--2---:R-:W-:-:S07]  /*0960*/  IMAD R0, R5, R8, R4 ;  /* 0x0000000805007224 */ /* 0x004fce00078e0204 */
[----:B------:R-:W2:Y:S01]  /*0970*/  LDC R24, c[0x0][0x600] ;  /* 0x00018000ff187b82 */ /* 0x000ea20000000800 */
[-CC-:B----4-:R-:W-:Y:S02]  /*0980*/  SHF.R.U64 R30, R20, R12.reuse, R7.reuse ;  /* 0x0000000c141e7219 */ /* 0x190fe40000001207 */
[----:B------:R-:W-:Y:S01]  /*0990*/  SHF.R.U32.HI R5, RZ, R12, R7 ;  /* 0x0000000cff057219 */ /* 0x000fe20000011607 */
[----:B------:R-:W-:Y:S01]  /*09a0*/  IMAD.MOV.U32 R7, RZ, RZ, 0x1 ;  /* 0x00000001ff077424 */ /* 0x000fe200078e00ff */
[----:B------:R3:W4:Y:S03]  /*09b0*/  F2I.U32.TRUNC.NTZ R12, R6 ;  /* 0x00000006000c7305 */ /* 0x000726000020f000 */
[----:B------:R-:W1:Y:S01]  /*09c0*/  LDC R15, c[0x0][0x648] ;  /* 0x00019200ff0f7b82 */ /* 0x000e620000000800 */
[-C--:B0-----:R-:W-:Y:S02]  /*09d0*/  SHF.L.U32 R4, R9, R26.reuse, RZ ;  /* 0x0000001a09047219 */ /* 0x081fe400000006ff */
[----:B------:R-:W-:-:S02]  /*09e0*/  SHF.R.U64 R32, R30, R26, R5 ;  /* 0x0000001a1e207219 */ /* 0x000fc40000001205 */
[----:B------:R-:W-:Y:S02]  /*09f0*/  LOP3.LUT R11, RZ, R4, RZ, 0x33, !PT ;  /* 0x00000004ff0b7212 */ /* 0x000fe400078e33ff */
[-C--:B------:R-:W-:Y:S01]  /*0a00*/  SHF.R.U32.HI R5, RZ, R26.reuse, R5 ;  /* 0x0000001aff057219 */ /* 0x080fe20000011605 */
[----:B------:R-:W0:Y:S01]  /*0a10*/  LDC R21, c[0x0][0x638] ;  /* 0x00018e00ff157b82 */ /* 0x000e220000000800 */
[----:B------:R-:W-:Y:S01]  /*0a20*/  SHF.L.U32 R10, R7, R26, RZ ;  /* 0x0000001a070a7219 */ /* 0x000fe200000006ff */
[----:B------:R-:W-:-:S06]  /*0a30*/  IMAD.MOV.U32 R4, RZ, RZ, R32 ;  /* 0x000000ffff047224 */ /* 0x000fcc00078e0020 */
[----:B------:R-:W0:Y:S01]  /*0a40*/  LDC R153, c[0x0][0x610] ;  /* 0x00018400ff997b82 */ /* 0x000e220000000800 */
[----:B---34-:R-:W-:Y:S05]  /*0a50*/  @!P0 BRA `(.L_x_6) ;  /* 0x0000000000288947 */ /* 0x018fea0003800000 */
[----:B------:R-:W3:Y:S02]  /*0a60*/  LDC R9, c[0x0][0x64c] ;  /* 0x00019300ff097b82 */ /* 0x000ee40000000800 */
[----:B---3--:R-:W-:-:S05]  /*0a70*/  IADD3 R9, P0, R32, R9, RZ ;  /* 0x0000000920097210 */ /* 0x008fca0007f1e0ff */
        /* <DEDUP_REMOVED lines=8> */
.L_x_6:
[----:B-1----:R-:W-:Y:S01]  /*0b00*/  SHF.R.U64 R4, R4, R15, R5 ;  /* 0x0000000f04047219 */ /* 0x002fe20000001205 */
[----:B--2---:R-:W-:Y:S01]  /*0b10*/  VIADD R5, R24, 0xffffffff ;  /* 0xffffffff18057836 */ /* 0x004fe20000000000 */
[----:B------:R-:W-:Y:S01]  /*0b20*/  LOP3.LUT R11, R30, R11, RZ, 0xc0, !PT ;  /* 0x0000000b1e0b7212 */ /* 0x000fe200078ec0ff */
[----:B------:R-:W-:Y:S02]  /*0b30*/  IMAD.MOV R12, RZ, RZ, -R12 ;  /* 0x000000ffff0c7224 */ /* 0x000fe400078e0a0c */
[----:B------:R-:W-:Y:S02]  /*0b40*/  IMAD.MOV R6, RZ, RZ, -R4 ;  /* 0x000000ffff067224 */ /* 0x000fe400078e0a04 */
[----:B------:R-:W-:Y:S01]  /*0b50*/  IMAD R11, R10, R4, R11 ;  /* 0x000000040a0b7224 */ /* 0x000fe200078e020b */
[----:B------:R-:W-:Y:S01]  /*0b60*/  LOP3.LUT R4, R20, R5, RZ, 0xc0, !PT ;  /* 0x0000000514047212 */ /* 0x000fe200078ec0ff */
[----:B------:R-:W-:Y:S02]  /*0b70*/  @P3 IMAD R0, R14, R12, R3 ;  /* 0x0000000c0e003224 */ /* 0x000fe400078e0203 */
[----:B0-----:R-:W-:-:S02]  /*0b80*/  IMAD R3, R6, R21, R32 ;  /* 0x0000001506037224 */ /* 0x001fc400078e0220 */
[----:B------:R-:W-:Y:S02]  /*0b90*/  IMAD R153, R11, R153, R0 ;  /* 0x000000990b997224 */ /* 0x000fe400078e0200 */
[----:B------:R-:W-:Y:S02]  /*0ba0*/  IMAD R4, R3, R24, R4 ;  /* 0x0000001803047224 */ /* 0x000fe400078e0204 */
[----:B------:R-:W-:-:S03]  /*0bb0*/  IMAD.MOV.U32 R0, RZ, RZ, 0x1 ;  /* 0x00000001ff007424 */ /* 0x000fc600078e00ff */
[----:B------:R-:W-:Y:S02]  /*0bc0*/  SEL R152, R4, R153, !P3 ;  /* 0x0000009904987207 */ /* 0x000fe40005800000 */
[----:B------:R-:W-:-:S07]  /*0bd0*/  SEL R153, R153, R4, !P3 ;  /* 0x0000000499997207 */ /* 0x000fce0005800000 */
.L_x_4:
[----:B------:R-:W-:-:S08]  /*0be0*/  NOP ;  /* 0x0000000000007918 */ /* 0x000fd00000000000 */
[----:B------:R-:W0:Y:S02]  /*0bf0*/  USETMAXREG.TRY_ALLOC.CTAPOOL UP0, 0xe8 ;  /* 0x000000e8000079c8 */ /* 0x000e240008000600 */
[----:B0-----:R-:W-:-:S13]  /*0c00*/  PLOP3.LUT P0, PT, PT, PT, UP0, 0x80, 0x0 ;  /* 0x000000000000781c */ /* 0x001fda0003f0f008 */
[----:B------:R-:W-:Y:S05]  /*0c10*/  @!P0 BRA `(.L_x_4) ;  /* 0xfffffffc00f08947 */ /* 0x000fea000383ffff */
[----:B------:R-:W-:Y:S01]  /*0c20*/  ULDC.64 UR4, c[0x0][0x598] ;  /* 0x0001660000047ab9 */ /* 0x000fe20000000a00 */
[----:B------:R-:W-:Y:S01]  /*0c30*/  ULDC.64 UR36, c[0x0][0x208] ;  /* 0x0000820000247ab9 */ /* 0x000fe20000000a00 */
[----:B------:R-:W-:-:S04]  /*0c40*/  ISETP.NE.U32.AND P0, PT, RZ, UR4, PT ;  /* 0x00000004ff007c0c */ /* 0x000fc8000bf05070 */
[----:B------:R-:W-:-:S13]  /*0c50*/  ISETP.NE.AND.EX P0, PT, RZ, UR5, PT, P0 ;  /* 0x00000005ff007c0c */ /* 0x000fda000bf05300 */
[----:B------:R-:W-:Y:S05]  /*0c60*/  @!P0 BRA `(.L_x_7) ;  /* 0x00000000001c8947 */ /* 0x000fea0003800000 */
[----:B------:R-:W0:Y:S02]  /*0c70*/  LDC.64 R4, c[0x0][0x598] ;  /* 0x00016600ff047b82 */ /* 0x000e240000000a00 */
[----:B0-----:R-:W2:Y:S02]  /*0c80*/  LDG.E.64 R4, desc[UR36][R4.64] ;  /* 0x0000002404047981 */ /* 0x001ea4000c1e1b00 */
[----:B--2---:R-:W-:-:S04]  /*0c90*/  ISETP.NE.U32.AND P0, PT, R4, RZ, PT ;  /* 0x000000ff0400720c */ /* 0x004fc80003f05070 */
[----:B------:R-:W-:-:S13]  /*0ca0*/  ISETP.NE.AND.EX P0, PT, R5, RZ, PT, P0 ;  /* 0x000000ff0500720c */ /* 0x000fda0003f05300 */
[----:B------:R-:W-:Y:S05]  /*0cb0*/  @!P0 BRA `(.L_x_7) ;  /* 0x0000000000088947 */ /* 0x000fea0003800000 */
[----:B------:R0:W5:Y:S01]  /*0cc0*/  LD.E R154, desc[UR36][R4.64] ;  /* 0x00000024049a7980 */ /* 0x000162000c101900 */
[----:B------:R-:W-:Y:S05]  /*0cd0*/  BRA `(.L_x_8) ;  /* 0x0000000000247947 */ /* 0x000fea0003800000 */
.L_x_7:
[----:B------:R-:W-:Y:S02]  /*0ce0*/  ULDC.64 UR4, c[0x0][0x588] ;  /* 0x0001620000047ab9 */ /* 0x000fe40000000a00 */
[----:B------:R-:W-:-:S04]  /*0cf0*/  ISETP.NE.U32.AND P0, PT, RZ, UR4, PT ;  /* 0x00000004ff007c0c */ /* 0x000fc8000bf05070 */
[----:B------:R-:W-:-:S13]  /*0d00*/  ISETP.NE.AND.EX P0, PT, RZ, UR5, PT, P0 ;  /* 0x00000005ff007c0c */ /* 0x000fda000bf05300 */
[----:B------:R-:W-:Y:S05]  /*0d10*/  @!P0 BRA `(.L_x_9) ;  /* 0x00000000000c8947 */ /* 0x000fea0003800000 */
[----:B------:R-:W0:Y:S02]  /*0d20*/  LDC.64 R154, c[0x0][0x588] ;  /* 0x00016200ff9a7b82 */ /* 0x000e240000000a00 */
[----:B0-----:R1:W5:Y:S01]  /*0d30*/  LDG.E R154, desc[UR36][R154.64] ;  /* 0x000000249a9a7981 */ /* 0x001362000c1e1900 */
[----:B------:R-:W-:Y:S05]  /*0d40*/  BRA `(.L_x_8) ;  /* 0x0000000000087947 */ /* 0x000fea0003800000 */
.L_x_9:
[----:B------:R-:W-:Y:S02]  /*0d50*/  ULDC UR4, c[0x0][0x580] ;  /* 0x0001600000047ab9 */ /* 0x000fe40000000800 */
[----:B------:R-:W-:-:S07]  /*0d60*/  IMAD.U32 R154, RZ, RZ, UR4 ;  /* 0x00000004ff9a7e24 */ /* 0x000fce000f8e00ff */
.L_x_8:
[----:B------:R-:W-:Y:S02]  /*0d70*/  ULDC.64 UR4, c[0x0][0x5a0] ;  /* 0x0001680000047ab9 */ /* 0x000fe40000000a00 */
[----:B------:R-:W-:-:S04]  /*0d80*/  ISETP.NE.U32.AND P0, PT, RZ, UR4, PT ;  /* 0x00000004ff007c0c */ /* 0x000fc8000bf05070 */
[----:B------:R-:W-:-:S13]  /*0d90*/  ISETP.NE.AND.EX P0, PT, RZ, UR5, PT, P0 ;  /* 0x00000005ff007c0c */ /* 0x000fda000bf05300 */
[----:B------:R-:W-:Y:S05]  /*0da0*/  @!P0 BRA `(.L_x_10) ;  /* 0x00000000001c8947 */ /* 0x000fea0003800000 */
[----:B0-----:R-:W0:Y:S02]  /*0db0*/  LDC.64 R4, c[0x0][0x5a0] ;  /* 0x00016800ff047b82 */ /* 0x001e240000000a00 */
[----:B0-----:R-:W2:Y:S02]  /*0dc0*/  LDG.E.64 R4, desc[UR36][R4.64] ;  /* 0x0000002404047981 */ /* 0x001ea4000c1e1b00 */
[----:B--2---:R-:W-:-:S04]  /*0dd0*/  ISETP.NE.U32.AND P0, PT, R4, RZ, PT ;  /* 0x000000ff0400720c */ /* 0x004fc80003f05070 */
[----:B------:R-:W-:-:S13]  /*0de0*/  ISETP.NE.AND.EX P0, PT, R5, RZ, PT, P0 ;  /* 0x000000ff0500720c */ /* 0x000fda0003f05300 */
[----:B------:R-:W-:Y:S05]  /*0df0*/  @!P0 BRA `(.L_x_10) ;  /* 0x0000000000088947 */ /* 0x000fea0003800000 */
[----:B-1----:R0:W5:Y:S01]  /*0e00*/  LD.E R155, desc[UR36][R4.64] ;  /* 0x00000024049b7980 */ /* 0x002162000c101900 */
[----:B------:R-:W-:Y:S05]  /*0e10*/  BRA `(.L_x_11) ;  /* 0x0000000000247947 */ /* 0x000fea0003800000 */
.L_x_10:
[----:B------:R-:W-:Y:S02]  /*0e20*/  ULDC.64 UR4, c[0x0][0x590] ;  /* 0x0001640000047ab9 */ /* 0x000fe40000000a00 */
[----:B------:R-:W-:-:S04]  /*0e30*/  ISETP.NE.U32.AND P0, PT, RZ, UR4, PT ;  /* 0x00000004ff007c0c */ /* 0x000fc8000bf05070 */
[----:B------:R-:W-:-:S13]  /*0e40*/  ISETP.NE.AND.EX P0, PT, RZ, UR5, PT, P0 ;  /* 0x00000005ff007c0c */ /* 0x000fda000bf05300 */
[----:B------:R-:W-:Y:S05]  /*0e50*/  @!P0 BRA `(.L_x_12) ;  /* 0x00000000000c8947 */ /* 0x000fea0003800000 */
[----:B0-----:R-:W1:Y:S02]  /*0e60*/  LDC.64 R4, c[0x0][0x590] ;  /* 0x00016400ff047b82 */ /* 0x001e640000000a00 */
[----:B-1----:R1:W5:Y:S01]  /*0e70*/  LDG.E R155, desc[UR36][R4.64] ;  /* 0x00000024049b7981 */ /* 0x002362000c1e1900 */
[----:B------:R-:W-:Y:S05]  /*0e80*/  BRA `(.L_x_11) ;  /* 0x0000000000087947 */ /* 0x000fea0003800000 */
.L_x_12:
[----:B------:R-:W-:Y:S02]  /*0e90*/  ULDC UR4, c[0x0][0x584] ;  /* 0x0001610000047ab9 */ /* 0x000fe40000000800 */
[----:B-1----:R-:W-:-:S07]  /*0ea0*/  IMAD.U32 R155, RZ, RZ, UR4 ;  /* 0x00000004ff9b7e24 */ /* 0x002fce000f8e00ff */
.L_x_11:
[----:B------:R-:W-:-:S13]  /*0eb0*/  LOP3.LUT P0, RZ, R0, 0xff, RZ, 0xc0, !PT ;  /* 0x000000ff00ff7812 */ /* 0x000fda000780c0ff */
[----:B------:R-:W-:Y:S05]  /*0ec0*/  @!P0 EXIT ;  /* 0x000000000000894d */ /* 0x000fea0003800000 */
[----:B------:R-:W-:Y:S01]  /*0ed0*/  ULDC UR4, c[0x0][0x28c] ;  /* 0x0000a30000047ab9 */ /* 0x000fe20000000800 */
[----:B------:R-:W-:Y:S01]  /*0ee0*/  LOP3.LUT R160, R19, 0x1, RZ, 0xfc, !PT ;  /* 0x0000000113a07812 */ /* 0x000fe200078efcff */
[----:B------:R-:W-:Y:S01]  /*0ef0*/  UIADD3 UR4, UR4, 0x3f, URZ ;  /* 0x0000003f04047890 */ /* 0x000fe2000fffe03f */
[----:B------:R-:W-:Y:S01]  /*0f00*/  UMOV UR38, URZ ;  /* 0x0000003f00267c82 */ /* 0x000fe20008000000 */
[----:B------:R-:W-:Y:S02]  /*0f10*/  UMOV UR39, URZ ;  /* 0x0000003f00277c82 */ /* 0x000fe40008000000 */
[----:B------:R-:W-:-:S04]  /*0f20*/  USHF.R.S32.HI UR5, URZ, 0x1f, UR4 ;  /* 0x0000001f3f057899 */ /* 0x000fc80008011404 */
[----:B------:R-:W-:-:S04]  /*0f30*/  ULEA.HI UR5, UR5, UR4, URZ, 0x6 ;  /* 0x0000000405057291 */ /* 0x000fc8000f8f303f */
[----:B------:R-:W-:-:S12]  /*0f40*/  USHF.R.S32.HI UR40, URZ, 0x6, UR5 ;  /* 0x000000063f287899 */ /* 0x000fd80008011405 */
.L_x_286:
[----:B------:R-:W-:Y:S01]  /*0f50*/  LOP3.LUT R0, R18, 0x80, RZ, 0xc0, !PT ;  /* 0x0000008012007812 */ /* 0x000fe200078ec0ff */
[----:B--2---:R-:W2:Y:S01]  /*0f60*/  S2UR UR7, SR_CgaCtaId ;  /* 0x00000000000779c3 */ /* 0x004ea20000008800 */
[----:B------:R-:W-:Y:S02]  /*0f70*/  UMOV UR6, 0x400 ;  /* 0x0000040000067882 */ /* 0x000fe40000000000 */
[----:B------:R-:W-:-:S06]  /*0f80*/  SHF.R.U32.HI R0, RZ, 0x7, R0 ;  /* 0x00000007ff007819 */ /* 0x000fcc0000011600 */
[----:B---3--:R-:W3:Y:S01]  /*0f90*/  SHFL.IDX PT, R0, R0, RZ, 0x1f ;  /* 0x00001fff00007589 */ /* 0x008ee200000e0000 */
[----:B--2---:R-:W-:Y:S01]  /*0fa0*/  ULEA UR42, UR7, UR6, 0x18 ;  /* 0x00000006072a7291 */ /* 0x004fe2000f8ec03f */
[----:B---3--:R-:W-:-:S13]  /*0fb0*/  R2UR UR4, R0 ;  /* 0x00000000000472ca */ /* 0x008fda00000e0000 */
[----:B------:R-:W-:-:S04]  /*0fc0*/  ULEA.HI UR5, UR4, UR4, URZ, 0x1 ;  /* 0x0000000404057291 */ /* 0x000fc8000f8f083f */
[----:B------:R-:W-:-:S04]  /*0fd0*/  ULOP3.LUT UR5, UR5, 0x7fffe, URZ, 0xc0, !UPT ;  /* 0x0007fffe05057892 */ /* 0x000fc8000f8ec03f */
[----:B------:R-:W-:-:S03]  /*0fe0*/  UIADD3 UR5, UR4, -UR5, URZ ;  /* 0x8000000504057290 */ /* 0x000fc6000fffe03f */
[----:B------:R-:W-:Y:S01]  /*0ff0*/  ULDC UR4, c[0x0][0x28c] ;  /* 0x0000a30000047ab9 */ /* 0x000fe20000000800 */
[----:B------:R-:W-:Y:S01]  /*1000*/  ULEA UR5, UR5, UR42, 0xd ;  /* 0x0000002a05057291 */ /* 0x000fe2000f8e683f */
[----:B------:R-:W-:-:S03]  /*1010*/  ISETP.LT.AND P0, PT, RZ, UR4, PT ;  /* 0x00000004ff007c0c */ /* 0x000fc6000bf01270 */
[----:B------:R-:W-:-:S04]  /*1020*/  UIADD3 UR5, UR5, 0x100, URZ ;  /* 0x0000010005057890 */ /* 0x000fc8000fffe03f */
[----:B------:R-:W-:-:S04]  /*1030*/  USHF.R.U32.HI UR5, URZ, 0x4, UR5 ;  /* 0x000000043f057899 */ /* 0x000fc80008011605 */
[----:B------:R-:W-:Y:S02]  /*1040*/  ULOP3.LUT UR41, UR5, 0x3fff, URZ, 0xc0, !UPT ;  /* 0x00003fff05297892 */ /* 0x000fe4000f8ec03f */
[----:B-1--4-:R-:W-:Y:S10]  /*1050*/  @P0 BRA `(.L_x_13) ;  /* 0x0000000000400947 */ /* 0x012ff40003800000 */
[----:B------:R-:W-:Y:S01]  /*1060*/  MOV R0, 0x0 ;  /* 0x0000000000007802 */ /* 0x000fe20000000f00 */
[----:B------:R-:W-:Y:S01]  /*1070*/  ULDC.64 UR4, c[0x4][0x68] ;  /* 0x01001a0000047ab9 */ /* 0x000fe20000000a00 */
[----:B------:R-:W-:Y:S01]  /*1080*/  ULDC.64 UR6, c[0x4][0x8] ;  /* 0x0100020000067ab9 */ /* 0x000fe20000000a00 */
[----:B01----:R-:W-:Y:S01]  /*1090*/  IMAD.U32 R4, RZ, RZ, UR4 ;  /* 0x00000004ff047e24 */ /* 0x003fe2000f8e00ff */
[----:B------:R0:W1:Y:S01]  /*10a0*/  LDC.64 R14, c[0x4][R0] ;  /* 0x01000000000e7b82 */ /* 0x0000620000000a00 */
[----:B------:R-:W-:Y:S01]  /*10b0*/  IMAD.U32 R5, RZ, RZ, UR5 ;  /* 0x00000005ff057e24 */ /* 0x000fe2000f8e00ff */
[----:B------:R-:W-:Y:S01]  /*10c0*/  ULDC.64 UR4, c[0x4][0x70] ;  /* 0x01001c0000047ab9 */ /* 0x000fe20000000a00 */
[----:B------:R-:W-:Y:S02]  /*10d0*/  IMAD.U32 R10, RZ, RZ, UR6 ;  /* 0x00000006ff0a7e24 */ /* 0x000fe4000f8e00ff */
[----:B------:R-:W-:Y:S02]  /*10e0*/  IMAD.U32 R6, RZ, RZ, UR4 ;  /* 0x00000004ff067e24 */ /* 0x000fe4000f8e00ff */
[----:B------:R-:W-:-:S02]  /*10f0*/  IMAD.U32 R7, RZ, RZ, UR5 ;  /* 0x00000005ff077e24 */ /* 0x000fc4000f8e00ff */
[----:B------:R-:W-:Y:S02]  /*1100*/  IMAD.U32 R11, RZ, RZ, UR7 ;  /* 0x00000007ff0b7e24 */ /* 0x000fe4000f8e00ff */
[----:B------:R-:W-:Y:S02]  /*1110*/  IMAD.MOV.U32 R8, RZ, RZ, 0x1e1 ;  /* 0x000001e1ff087424 */ /* 0x000fe400078e00ff */
[----:B------:R-:W-:Y:S02]  /*1120*/  IMAD.MOV.U32 R12, RZ, RZ, 0x1 ;  /* 0x00000001ff0c7424 */ /* 0x000fe400078e00ff */
[----:B0-----:R-:W-:-:S07]  /*1130*/  IMAD.MOV.U32 R13, RZ, RZ, RZ ;  /* 0x000000ffff0d7224 */ /* 0x001fce00078e00ff */
[----:B------:R-:W-:-:S07]  /*1140*/  LEPC R20, `(.L_x_13) ;  /* 0x000000001014794e */ /* 0x000fce0000000000 */
[----:B-1---5:R-:W-:Y:S05]  /*1150*/  CALL.ABS.NOINC R14 ;  /* 0x000000000e007343 */ /* 0x022fea0003c00000 */
.L_x_13:
[----:B------:R-:W-:-:S13]  /*1160*/  ISETP.NE.AND P0, PT, R160, 0x3, PT ;  /* 0x00000003a000780c */ /* 0x000fda0003f05270 */
[----:B------:R-:W-:Y:S05]  /*1170*/  @!P0 BRA `(.L_x_14) ;  /* 0x0000000000048947 */ /* 0x000fea0003800000 */
[----:B------:R-:W-:Y:S01]  /*1180*/  BPT.TRAP 0x1 ;  /* 0x000000040000795c */ /* 0x000fe20000300000 */
.L_x_14:
[----:B------:R-:W-:Y:S02]  /*1190*/  IMAD.U32 R3, RZ, RZ, UR39 ;  /* 0x00000027ff037e24 */ /* 0x000fe4000f8e00ff */
[----:B------:R-:W-:-:S03]  /*11a0*/  IMAD.U32 R0, RZ, RZ, UR38 ;  /* 0x00000026ff007e24 */ /* 0x000fc6000f8e00ff */
[----:B------:R-:W-:Y:S02]  /*11b0*/  LEA R3, R3, UR42, 0x3 ;  /* 0x0000002a03037c11 */ /* 0x000fe4000f8e18ff */
[----:B------:R-:W-:-:S04]  /*11c0*/  SHF.L.U32 R0, R0, 0x1f, RZ ;  /* 0x0000001f00007819 */ /* 0x000fc800000006ff */
[----:B------:R2:W3:Y:S01]  /*11d0*/  SYNCS.PHASECHK.TRANS64.TRYWAIT P1, [R3+URZ], R0 ;  /* 0x00000000030075a7 */ /* 0x0004e2000802017f */
[----:B------:R-:W-:Y:S05]  /*11e0*/  @!P0 BRA `(.L_x_15) ;  /* 0x0000000000048947 */ /* 0x000fea0003800000 */
[----:B------:R-:W-:Y:S01]  /*11f0*/  BPT.TRAP 0x1 ;  /* 0x000000040000795c */ /* 0x000fe20000300000 */
.L_x_15:
[----:B---3--:R-:W-:Y:S05]  /*1200*/  @P1 BRA `(.L_x_16) ;  /* 0x0000000000081947 */ /* 0x008fea0003800000 */
[----:B------:R-:W3:Y:S02]  /*1210*/  SYNCS.PHASECHK.TRANS64.TRYWAIT P1, [R3+URZ], R0 ;  /* 0x00000000030075a7 */ /* 0x000ee4000802017f */
[----:B---3--:R-:W-:Y:S05]  /*1220*/  @!P1 BRA `(.L_x_17) ;  /* 0x000000a800389947 */ /* 0x008fea0003800000 */
.L_x_16:
[----:B------:R-:W-:-:S04]  /*1230*/  UISETP.LT.AND UP0, UPT, UR40, 0x1, UPT ;  /* 0x000000012800788c */ /* 0x000fc8000bf01270 */
[----:B------:R-:W-:-:S04]  /*1240*/  USEL UR4, UR40, 0x1, UP0 ;  /* 0x0000000128047887 */ /* 0x000fc80008000000 */
[----:B------:R-:W-:-:S06]  /*1250*/  UIADD3 UR4, UR40, -UR4, URZ ;  /* 0x8000000428047290 */ /* 0x000fcc000fffe03f */
[----:B--23--:R-:W-:Y:S01]  /*1260*/  IMAD.U32 R0, RZ, RZ, UR4 ;  /* 0x00000004ff007e24 */ /* 0x00cfe2000f8e00ff */
[----:B------:R-:W-:Y:S05]  /*1270*/  WARPSYNC.ALL ;  /* 0x0000000000007948 */ /* 0x000fea0003800000 */
[----:B------:R-:W-:Y:S01]  /*1280*/  ISETP.GE.AND P1, PT, R0, 0x1, PT ;  /* 0x000000010000780c */ /* 0x000fe20003f26270 */
[----:B------:R-:W-:Y:S01]  /*1290*/  UIADD3 UR4, UR42, 0x28100, URZ ;  /* 0x000281002a047890 */ /* 0x000fe2000fffe03f */
[----:B------:R-:W-:Y:S01]  /*12a0*/  WARPGROUP.ARRIVE ;  /* 0x00000000000079c5 */ /* 0x000fe20000000000 */
[----:B------:R-:W-:Y:S01]  /*12b0*/  UMOV UR9, 0x40000040 ;  /* 0x4000004000097882 */ /* 0x000fe20000000000 */
[----:B------:R-:W-:Y:S01]  /*12c0*/  UMOV UR11, 0x40000040 ;  /* 0x40000040000b7882 */ /* 0x000fe20000000000 */
[----:B------:R-:W-:-:S04]  /*12d0*/  USHF.R.U32.HI UR4, URZ, 0x4, UR4 ;  /* 0x000000043f047899 */ /* 0x000fc80008011604 */
[----:B------:R-:W-:Y:S02]  /*12e0*/  ULOP3.LUT UR5, UR4, 0x3fff, URZ, 0xc0, !UPT ;  /* 0x00003fff04057892 */ /* 0x000fe4000f8ec03f */
[----:B------:R-:W-:Y:S02]  /*12f0*/  ULOP3.LUT UR4, UR41, 0x10000, URZ, 0xfc, !UPT ;  /* 0x0001000029047892 */ /* 0x000fe4000f8efc3f */
[----:B------:R-:W-:Y:S02]  /*1300*/  ULOP3.LUT UR5, UR5, 0x10000, URZ, 0xfc, !UPT ;  /* 0x0001000005057892 */ /* 0x000fe4000f8efc3f */
[----:B------:R-:W-:Y:S02]  /*1310*/  ULEA UR6, UR39, UR4, 0xb ;  /* 0x0000000427067291 */ /* 0x000fe4000f8e583f */
[----:B------:R-:W-:-:S05]  /*1320*/  ULEA UR7, UR39, UR5, 0xc ;  /* 0x0000000527077291 */ /* 0x000fca000f8e603f */
[----:B------:R-:W-:Y:S02]  /*1330*/  UMOV UR8, UR6 ;  /* 0x0000000600087c82 */ /* 0x000fe40008000000 */
[----:B------:R-:W-:Y:S02]  /*1340*/  UMOV UR10, UR7 ;  /* 0x00000007000a7c82 */ /* 0x000fe40008000000 */
[----:B------:R-:W-:Y:S01]  /*1350*/  HGMMA.64x256x8.F32.TF32 R24, gdesc[UR8], RZ, !UPT, gsb0 ;  /* 0x07e00000081879f0 */ /* 0x000fe2000c0028ff */
[----:B------:R-:W-:Y:S02]  /*1360*/  UIADD3 UR8, UR6, 0x2, URZ ;  /* 0x0000000206087890 */ /* 0x000fe4000fffe03f */
[----:B------:R-:W-:Y:S01]  /*1370*/  UIADD3 UR10, UR7, 0x2, URZ ;  /* 0x00000002070a7890 */ /* 0x000fe2000fffe03f */
[----:B------:R-:W-:Y:S01]  /*1380*/  UMOV UR9, 0x40000040 ;  /* 0x4000004000097882 */ /* 0x000fe20000000000 */
[----:B------:R-:W-:Y:S01]  /*1390*/  UMOV UR11, 0x40000040 ;  /* 0x40000040000b7882 */ /* 0x000fe20000000000 */
[----:B------:R-:W-:-:S02]  /*13a0*/  WARPGROUP.DEPBAR.LE gsb0, 0x0 ;  /* 0x00008000000079c5 */ /* 0x000fc40000010000 */
[----:B------:R-:W-:-:S15]  /*13b0*/  WARPGROUP.ARRIVE ;  /* 0x00000000000079c5 */ /* 0x000fde0000000000 */
[----:B------:R-:W-:-:S05]  /*13c0*/  NOP ;  /* 0x0000000000007918 */ /* 0x000fca0000000000 */
[----:B------:R-:W-:Y:S01]  /*13d0*/  HGMMA.64x256x8.F32.TF32 R24, gdesc[UR8], R24, gsb0 ;  /* 0x07e00000081879f0 */ /* 0x000fe20008002818 */
[----:B------:R-:W-:Y:S02]  /*13e0*/  UIADD3 UR8, UR6, 0x4, URZ ;  /* 0x0000000406087890 */ /* 0x000fe4000fffe03f */
[----:B------:R-:W-:Y:S01]  /*13f0*/  UIADD3 UR10, UR7, 0x4, URZ ;  /* 0x00000004070a7890 */ /* 0x000fe2000fffe03f */
[----:B------:R-:W-:Y:S01]  /*1400*/  UMOV UR9, 0x40000040 ;  /* 0x4000004000097882 */ /* 0x000fe20000000000 */
[----:B------:R-:W-:Y:S01]  /*1410*/  UMOV UR11, 0x40000040 ;  /* 0x40000040000b7882 */ /* 0x000fe20000000000 */
[----:B------:R-:W-:Y:S02]  /*1420*/  WARPGROUP.DEPBAR.LE gsb0, 0x0 ;  /* 0x00008000000079c5 */ /* 0x000fe40000010000 */
        /* <DEDUP_REMOVED lines=42> */
[----:B------:R-:W-:Y:S03]  /*16d0*/  HGMMA.64x256x8.F32.TF32 R24, gdesc[UR8], R24, gsb0 ;  /* 0x07e00000081879f0 */ /* 0x000fe60008002818 */
[----:B------:R-:W-:Y:S02]  /*16e0*/  WARPGROUP.DEPBAR.LE gsb0, 0x0 ;  /* 0x00008000000079c5 */ /* 0x000fe40000010000 */
[----:B------:R-:W-:Y:S05]  /*16f0*/  @!P1 BRA `(.L_x_18) ;  /* 0x0000000400a49947 */ /* 0x000fea0003800000 */
[----:B------:R-:W-:-:S04]  /*1700*/  UIADD3 UR6, UR39, 0x1, URZ ;  /* 0x0000000127067890 */ /* 0x000fc8000fffe03f */
[----:B------:R-:W-:-:S04]  /*1710*/  UISETP.NE.AND UP0, UPT, UR6, 0x5, UPT ;  /* 0x000000050600788c */ /* 0x000fc8000bf05270 */
[----:B------:R-:W-:Y:S02]  /*1720*/  USEL UR7, URZ, 0x1, UP0 ;  /* 0x000000013f077887 */ /* 0x000fe40008000000 */
[----:B------:R-:W-:Y:S02]  /*1730*/  USEL UR6, UR6, URZ, UP0 ;  /* 0x0000003f06067287 */ /* 0x000fe40008000000 */
[----:B------:R-:W-:-:S06]  /*1740*/  ULOP3.LUT UR7, UR38, UR7, URZ, 0x3c, !UPT ;  /* 0x0000000726077292 */ /* 0x000fcc000f8e3c3f */
[----:B01----:R-:W-:Y:S01]  /*1750*/  IMAD.U32 R5, RZ, RZ, UR7 ;  /* 0x00000007ff057e24 */ /* 0x003fe2000f8e00ff */
[----:B------:R-:W-:-:S06]  /*1760*/  UMOV UR7, UR39 ;  /* 0x0000002700077c82 */ /* 0x000fcc0008000000 */
.L_x_25:
[----:B01----:R-:W-:Y:S05]  /*1770*/  @!P0 BRA `(.L_x_19) ;  /* 0x0000000000048947 */ /* 0x003fea0003800000 */
[----:B------:R-:W-:Y:S01]  /*1780*/  BPT.TRAP 0x1 ;  /* 0x000000040000795c */ /* 0x000fe20000300000 */
.L_x_19:
[----:B------:R-:W0:Y:S01]  /*1790*/  S2UR UR9, SR_CgaCtaId ;  /* 0x00000000000979c3 */ /* 0x000e220000008800 */
[----:B------:R-:W-:Y:S01]  /*17a0*/  UMOV UR8, 0x400 ;  /* 0x0000040000087882 */ /* 0x000fe20000000000 */
[----:B------:R-:W-:Y:S01]  /*17b0*/  SHF.L.U32 R3, R5, 0x1f, RZ ;  /* 0x0000001f05037819 */ /* 0x000fe200000006ff */
[----:B0-----:R-:W-:-:S04]  /*17c0*/  ULEA UR8, UR9, UR8, 0x18 ;  /* 0x0000000809087291 */ /* 0x001fc8000f8ec03f */
[----:B------:R-:W-:-:S09]  /*17d0*/  ULEA UR9, UR6, UR8, 0x3 ;  /* 0x0000000806097291 */ /* 0x000fd2000f8e183f */
[----:B------:R0:W1:Y:S01]  /*17e0*/  SYNCS.PHASECHK.TRANS64.TRYWAIT P1, [UR9], R3 ;  /* 0x00000003ff0075a7 */ /* 0x0000620008020149 */
[----:B------:R-:W-:Y:S05]  /*17f0*/  @!P0 BRA `(.L_x_20) ;  /* 0x0000000000048947 */ /* 0x000fea0003800000 */
[----:B------:R-:W-:Y:S01]  /*1800*/  BPT.TRAP 0x1 ;  /* 0x000000040000795c */ /* 0x000fe20000300000 */
.L_x_20:
[----:B-1----:R-:W-:Y:S05]  /*1810*/  @P1 BRA `(.L_x_21) ;  /* 0x0000000000081947 */ /* 0x002fea0003800000 */
[----:B------:R-:W1:Y:S02]  /*1820*/  SYNCS.PHASECHK.TRANS64.TRYWAIT P1, [UR9], R3 ;  /* 0x00000003ff0075a7 */ /* 0x000e640008020149 */
[----:B-1----:R-:W-:Y:S05]  /*1830*/  @!P1 BRA `(.L_x_22) ;  /* 0x000000a000c89947 */ /* 0x002fea0003800000 */
.L_x_21:
[----:B------:R-:W-:Y:S01]  /*1840*/  ULEA UR9, UR6, UR4, 0xb ;  /* 0x0000000406097291 */ /* 0x000fe2000f8e583f */
[----:B------:R-:W-:Y:S01]  /*1850*/  WARPGROUP.ARRIVE ;  /* 0x00000000000079c5 */ /* 0x000fe20000000000 */
[----:B------:R-:W-:Y:S01]  /*1860*/  ULEA UR10, UR6, UR5, 0xc ;  /* 0x00000005060a7291 */ /* 0x000fe2000f8e603f */
[----:B------:R-:W-:Y:S01]  /*1870*/  UMOV UR13, 0x40000040 ;  /* 0x40000040000d7882 */ /* 0x000fe20000000000 */
[----:B------:R-:W-:-:S03]  /*1880*/  UMOV UR15, 0x40000040 ;  /* 0x40000040000f7882 */ /* 0x000fc60000000000 */
[----:B------:R-:W-:Y:S02]  /*1890*/  UMOV UR12, UR9 ;  /* 0x00000009000c7c82 */ /* 0x000fe40008000000 */
[----:B------:R-:W-:Y:S02]  /*18a0*/  UMOV UR14, UR10 ;  /* 0x0000000a000e7c82 */ /* 0x000fe40008000000 */
[----:B------:R-:W-:Y:S01]  /*18b0*/  HGMMA.64x256x8.F32.TF32 R24, gdesc[UR12], R24, gsb0 ;  /* 0x07e000000c1879f0 */ /* 0x000fe20008002818 */
        /* <DEDUP_REMOVED lines=58> */
[----:B------:R-:W-:Y:S01]  /*1c60*/  BPT.TRAP 0x1 ;  /* 0x000000040000795c */ /* 0x000fe20000300000 */
.L_x_23:
[----:B------:R-:W-:Y:S01]  /*1c70*/  ULEA UR8, UR7, UR8, 0x3 ;  /* 0x0000000807087291 */ /* 0x000fe2000f8e183f */
[----:B------:R-:W-:-:S03]  /*1c80*/  ISETP.GT.U32.AND P1, PT, R19, 0x1, PT ;  /* 0x000000011300780c */ /* 0x000fc60003f24070 */
[----:B------:R-:W-:-:S04]  /*1c90*/  UIADD3 UR8, UR8, 0x28, URZ ;  /* 0x0000002808087890 */ /* 0x000fc8000fffe03f */
[----:B------:R-:W-:-:S09]  /*1ca0*/  UPRMT UR8, URZ, 0x654, UR8 ;  /* 0x000006543f087896 */ /* 0x000fd20008000008 */
[----:B------:R-:W-:Y:S01]  /*1cb0*/  SYNCS.ARRIVE.TRANS64.RED.A1T0 RZ, [UR8], RZ ;  /* 0x000000ffffff79a7 */ /* 0x000fe20008100408 */
[----:B------:R-:W-:Y:S05]  /*1cc0*/  @P1 BRA `(.L_x_24) ;  /* 0x0000000000041947 */ /* 0x000fea0003800000 */
[----:B------:R-:W-:Y:S01]  /*1cd0*/  BPT.TRAP 0x1 ;  /* 0x000000040000795c */ /* 0x000fe20000300000 */
.L_x_24:
[----:B------:R-:W-:Y:S01]  /*1ce0*/  UIADD3 UR6, UR6, 0x1, URZ ;  /* 0x0000000106067890 */ /* 0x000fe2000fffe03f */
[C---:B------:R-:W-:Y:S01]  /*1cf0*/  ISETP.GT.AND P1, PT, R0.reuse, 0x1, PT ;  /* 0x000000010000780c */ /* 0x040fe20003f24270 */
[----:B------:R-:W-:Y:S01]  /*1d00*/  UIADD3 UR7, UR7, 0x1, URZ ;  /* 0x0000000107077890 */ /* 0x000fe2000fffe03f */
[----:B------:R-:W-:Y:S01]  /*1d10*/  VIADD R0, R0, 0xffffffff ;  /* 0xffffffff00007836 */ /* 0x000fe20000000000 */
[----:B------:R-:W-:Y:S02]  /*1d20*/  UISETP.NE.AND UP0, UPT, UR6, 0x5, UPT ;  /* 0x000000050600788c */ /* 0x000fe4000bf05270 */
[----:B------:R-:W-:Y:S02]  /*1d30*/  UISETP.NE.AND UP1, UPT, UR7, 0x5, UPT ;  /* 0x000000050700788c */ /* 0x000fe4000bf25270 */
[----:B------:R-:W-:Y:S02]  /*1d40*/  USEL UR8, URZ, 0x1, UP0 ;  /* 0x000000013f087887 */ /* 0x000fe40008000000 */
[----:B------:R-:W-:-:S02]  /*1d50*/  USEL UR6, UR6, URZ, UP0 ;  /* 0x0000003f06067287 */ /* 0x000fc40008000000 */
[----:B------:R-:W-:Y:S02]  /*1d60*/  USEL UR7, UR7, URZ, UP1 ;  /* 0x0000003f07077287 */ /* 0x000fe40008800000 */
[----:B------:R-:W-:Y:S01]  /*1d70*/  LOP3.LUT R5, R5, UR8, RZ, 0x3c, !PT ;  /* 0x0000000805057c12 */ /* 0x000fe2000f8e3cff */
[----:B------:R-:W-:Y:S09]  /*1d80*/  @P1 BRA `(.L_x_25) ;  /* 0xfffffff800781947 */ /* 0x000ff2000383ffff */
.L_x_18:
[----:B------:R-:W2:Y:S02]  /*1d90*/  LDC R0, c[0x0][0x28c] ;  /* 0x0000a300ff007b82 */ /* 0x000ea40000000800 */
[----:B--2---:R-:W-:-:S13]  /*1da0*/  ISETP.GE.AND P1, PT, R0, 0x1, PT ;  /* 0x000000010000780c */ /* 0x004fda0003f26270 */
[----:B------:R-:W-:Y:S05]  /*1db0*/  @!P1 BRA `(.L_x_26) ;  /* 0x0000000000489947 */ /* 0x000fea0003800000 */
[----:B------:R-:W-:Y:S05]  /*1dc0*/  @!P0 BRA `(.L_x_27) ;  /* 0x0000000000048947 */ /* 0x000fea0003800000 */
[----:B------:R-:W-:Y:S01]  /*1dd0*/  BPT.TRAP 0x1 ;  /* 0x000000040000795c */ /* 0x000fe20000300000 */
.L_x_27:
[----:B------:R-:W2:Y:S01]  /*1de0*/  S2UR UR7, SR_CgaCtaId ;  /* 0x00000000000779c3 */ /* 0x000ea20000008800 */
[----:B------:R-:W-:Y:S01]  /*1df0*/  UISETP.LT.AND UP0, UPT, UR40, 0x1, UPT ;  /* 0x000000012800788c */ /* 0x000fe2000bf01270 */
[----:B------:R-:W-:-:S03]  /*1e00*/  ISETP.GT.U32.AND P0, PT, R19, 0x1, PT ;  /* 0x000000011300780c */ /* 0x000fc60003f04070 */
[----:B------:R-:W-:-:S04]  /*1e10*/  USEL UR6, UR40, 0x1, UP0 ;  /* 0x0000000128067887 */ /* 0x000fc80008000000 */
[----:B------:R-:W-:-:S04]  /*1e20*/  UIADD3 UR6, UR39, UR40, -UR6 ;  /* 0x0000002827067290 */ /* 0x000fc8000fffe806 */
[----:B------:R-:W-:-:S04]  /*1e30*/  UIMAD.WIDE.U32 UR4, UR6, -0x33333333, URZ ;  /* 0xcccccccd060478a5 */ /* 0x000fc8000f8e003f */
[----:B------:R-:W-:-:S03]  /*1e40*/  USHF.R.U32.HI UR4, URZ, 0x2, UR5 ;  /* 0x000000023f047899 */ /* 0x000fc60008011605 */
[----:B------:R-:W-:Y:S01]  /*1e50*/  UMOV UR5, 0x400 ;  /* 0x0000040000057882 */ /* 0x000fe20000000000 */
[----:B------:R-:W-:Y:S02]  /*1e60*/  UIMAD UR6, UR4, -0x5, UR6 ;  /* 0xfffffffb040678a4 */ /* 0x000fe4000f8e0206 */
[----:B--2---:R-:W-:-:S04]  /*1e70*/  ULEA UR5, UR7, UR5, 0x18 ;  /* 0x0000000507057291 */ /* 0x004fc8000f8ec03f */
[----:B------:R-:W-:-:S04]  /*1e80*/  ULEA UR6, UR6, UR5, 0x3 ;  /* 0x0000000506067291 */ /* 0x000fc8000f8e183f */
[----:B------:R-:W-:-:S04]  /*1e90*/  UIADD3 UR6, UR6, 0x28, URZ ;  /* 0x0000002806067890 */ /* 0x000fc8000fffe03f */
[----:B------:R-:W-:-:S09]  /*1ea0*/  UPRMT UR6, URZ, 0x654, UR6 ;  /* 0x000006543f067896 */ /* 0x000fd20008000006 */
[----:B------:R-:W-:Y:S01]  /*1eb0*/  SYNCS.ARRIVE.TRANS64.RED.A1T0 RZ, [UR6], RZ ;  /* 0x000000ffffff79a7 */ /* 0x000fe20008100406 */
[----:B------:R-:W-:Y:S05]  /*1ec0*/  @P0 BRA `(.L_x_26) ;  /* 0x0000000000040947 */ /* 0x000fea0003800000 */
[----:B------:R-:W-:Y:S01]  /*1ed0*/  BPT.TRAP 0x1 ;  /* 0x000000040000795c */ /* 0x000fe20000300000 */
.L_x_26:
[----:B------:R-:W2:Y:S01]  /*1ee0*/  LDC R7, c[0x0][0x288] ;  /* 0x0000a200ff077b82 */ /* 0x000ea20000000800 */
[----:B01----:R-:W-:Y:S01]  /*1ef0*/  SHF.R.U32.HI R3, RZ, 0x2, R18 ;  /* 0x00000002ff037819 */ /* 0x003fe20000011612 */
[----:B------:R-:W-:Y:S01]  /*1f00*/  UIADD3 UR39, UR40, UR39, URZ ;  /* 0x0000002728277290 */ /* 0x000fe2000fffe03f */
[C---:B------:R-:W-:Y:S01]  /*1f10*/  LOP3.LUT R4, R18.reuse, 0x60, RZ, 0xc0, !PT ;  /* 0x0000006012047812 */ /* 0x040fe200078ec0ff */
[----:B------:R-:W-:Y:S01]  /*1f20*/  ULDC UR7, c[0x0][0x284] ;  /* 0x0000a10000077ab9 */ /* 0x000fe20000000800 */
[----:B------:R-:W-:Y:S01]  /*1f30*/  LOP3.LUT R3, R3, 0x7, RZ, 0xc0, !PT ;  /* 0x0000000703037812 */ /* 0x000fe200078ec0ff */
[----:B------:R-:W-:Y:S01]  /*1f40*/  UISETP.GT.U32.AND UP0, UPT, UR39, 0x4, UPT ;  /* 0x000000042700788c */ /* 0x000fe2000bf04070 */
[----:B------:R-:W-:Y:S01]  /*1f50*/  SHF.R.U32.HI R10, RZ, 0x1, R4 ;  /* 0x00000001ff0a7819 */ /* 0x000fe20000011604 */
[----:B------:R-:W-:Y:S01]  /*1f60*/  IMAD.SHL.U32 R4, R18, 0x2, RZ ;  /* 0x0000000212047824 */ /* 0x000fe200078e00ff */
[----:B------:R-:W-:Y:S01]  /*1f70*/  LOP3.LUT R0, R22, 0x1, RZ, 0xc0, !PT ;  /* 0x0000000116007812 */ /* 0x000fe200078ec0ff */
[----:B------:R-:W-:Y:S01]  /*1f80*/  UISETP.LT.U32.AND UP0, UPT, UR40, 0x5, UP0 ;  /* 0x000000052800788c */ /* 0x000fe20008701070 */
[----:B------:R-:W-:Y:S01]  /*1f90*/  IADD3 R5, RZ, -R10, -R3 ;  /* 0x8000000aff057210 */ /* 0x000fe20007ffe803 */
[----:B------:R-:W-:Y:S01]  /*1fa0*/  UISETP.GE.U32.AND UP1, UPT, UR40, 0x5, UPT ;  /* 0x000000052800788c */ /* 0x000fe2000bf26070 */
[----:B------:R-:W-:Y:S01]  /*1fb0*/  LOP3.LUT R9, R4, 0x6, RZ, 0xc0, !PT ;  /* 0x0000000604097812 */ /* 0x000fe200078ec0ff */
[C---:B------:R-:W-:Y:S01]  /*1fc0*/  IMAD.SHL.U32 R6, R0.reuse, 0x40, RZ ;  /* 0x0000004000067824 */ /* 0x040fe200078e00ff */
[----:B------:R-:W-:Y:S01]  /*1fd0*/  SHF.R.S32.HI R21, RZ, 0x1f, R23 ;  /* 0x0000001fff157819 */ /* 0x000fe20000011417 */
[----:B------:R-:W-:Y:S01]  /*1fe0*/  IMAD R11, R0, -0x40, R5 ;  /* 0xffffffc0000b7824 */ /* 0x000fe200078e0205 */
[----:B------:R-:W-:Y:S01]  /*1ff0*/  LOP3.LUT R0, R18, 0x3, RZ, 0xc0, !PT ;  /* 0x0000000312007812 */ /* 0x000fe200078ec0ff */
[----:B------:R-:W-:Y:S01]  /*2000*/  ULDC.64 UR8, c[0x0][0x5d0] ;  /* 0x0001740000087ab9 */ /* 0x000fe20000000a00 */
[----:B------:R-:W-:Y:S01]  /*2010*/  PRMT R8, R9, 0x6540, R152 ;  /* 0x0000654009087816 */ /* 0x000fe20000000098 */
[----:B------:R-:W-:Y:S01]  /*2020*/  IMAD.SHL.U32 R152, R152, 0x100, RZ ;  /* 0x0000010098987824 */ /* 0x000fe200078e00ff */
[----:B------:R-:W-:Y:S01]  /*2030*/  UIMAD.WIDE.U32 UR4, UR39, -0x33333333, URZ ;  /* 0xcccccccd270478a5 */ /* 0x000fe2000f8e003f */
[----:B------:R-:W-:Y:S01]  /*2040*/  IMAD R4, R21, UR8, RZ ;  /* 0x0000000815047c24 */ /* 0x000fe2000f8e02ff */
[----:B------:R-:W-:Y:S01]  /*2050*/  USEL UR6, URZ, 0x1, !UP0 ;  /* 0x000000013f067887 */ /* 0x000fe2000c000000 */
[----:B--2---:R-:W-:Y:S01]  /*2060*/  IMAD R13, R0, -0x2, R7 ;  /* 0xfffffffe000d7824 */ /* 0x004fe200078e0207 */
[----:B------:R-:W-:Y:S01]  /*2070*/  ISETP.GE.AND P0, PT, R152, R7, PT ;  /* 0x000000079800720c */ /* 0x000fe20003f06270 */
[C---:B------:R-:W-:Y:S01]  /*2080*/  IMAD.SHL.U32 R0, R153.reuse, 0x80, RZ ;  /* 0x0000008099007824 */ /* 0x040fe200078e00ff */
[----:B------:R-:W-:Y:S01]  /*2090*/  SHF.R.S32.HI R9, RZ, 0x1f, R8 ;  /* 0x0000001fff097819 */ /* 0x000fe20000011408 */
[----:B------:R-:W-:Y:S01]  /*20a0*/  USHF.R.U32.HI UR4, URZ, 0x2, UR5 ;  /* 0x000000023f047899 */ /* 0x000fe20008011605 */
[----:B------:R-:W-:Y:S01]  /*20b0*/  LOP3.LUT R3, R6, 0x40, R3, 0xe2, !PT ;  /* 0x0000004006037812 */ /* 0x000fe200078ee203 */
[----:B------:R-:W-:Y:S01]  /*20c0*/  ULOP3.LUT UR38, UR38, UR6, URZ, 0x3c, !UPT ;  /* 0x0000000626267292 */ /* 0x000fe2000f8e3c3f */
[C---:B------:R-:W-:Y:S01]  /*20d0*/  ISETP.GE.OR P0, PT, R0.reuse, UR7, P0 ;  /* 0x0000000700007c0c */ /* 0x040fe20008706670 */
[----:B------:R-:W-:Y:S01]  /*20e0*/  IMAD.WIDE R6, R153, 0x80, RZ ;  /* 0x0000008099067825 */ /* 0x000fe200078e02ff */
[----:B------:R-:W-:Y:S01]  /*20f0*/  UIMAD UR39, UR4, -0x5, UR39 ;  /* 0xfffffffb042778a4 */ /* 0x000fe2000f8e0227 */
[----:B------:R-:W-:Y:S01]  /*2100*/  IADD3 R0, -R0, UR7, R11 ;  /* 0x0000000700007c10 */ /* 0x000fe2000fffe10b */
[----:B------:R-:W-:Y:S01]  /*2110*/  @UP1 ULOP3.LUT UR38, UR38, 0x1, UR4, 0x78, !UPT ;  /* 0x0000000126261892 */ /* 0x000fe2000f8e7804 */
[C---:B------:R-:W-:Y:S01]  /*2120*/  IMAD R15, R23.reuse, UR9, R4 ;  /* 0x00000009170f7c24 */ /* 0x040fe2000f8e0204 */
[----:B------:R-:W-:Y:S01]  /*2130*/  LOP3.LUT R169, R6, R3, R10, 0xfe, !PT ;  /* 0x0000000306a97212 */ /* 0x000fe200078efe0a */
[----:B------:R-:W-:-:S04]  /*2140*/  IMAD.WIDE.U32 R4, R23, UR8, R8 ;  /* 0x0000000817047c25 */ /* 0x000fc8000f8e0008 */
[----:B------:R-:W-:Y:S02]  /*2150*/  IMAD.IADD R5, R5, 0x1, R15 ;  /* 0x0000000105057824 */ /* 0x000fe400078e020f */
[----:B------:R-:W-:Y:S02]  /*2160*/  IMAD.IADD R3, R13, 0x1, -R152 ;  /* 0x000000010d037824 */ /* 0x000fe400078e0a98 */
[----:B------:R-:W-:Y:S01]  /*2170*/  IMAD.MOV.U32 R153, RZ, RZ, -0x1 ;  /* 0xffffffffff997424 */ /* 0x000fe200078e00ff */
[----:B------:R-:W-:Y:S06]  /*2180*/  @P0 BRA `(.L_x_28) ;  /* 0x0000007800d80947 */ /* 0x000fec0003800000 */
[----:B------:R-:W0:Y:S01]  /*2190*/  LDC.64 R10, c[0x0][0x5c8] ;  /* 0x00017200ff0a7b82 */ /* 0x000e220000000a00 */
[----:B-----5:R-:W-:Y:S01]  /*21a0*/  FSETP.NEU.AND P0, PT, R155, RZ, PT ;  /* 0x000000ff9b00720b */ /* 0x020fe20003f0d000 */
[----:B------:R-:W-:Y:S01]  /*21b0*/  BSSY B0, `(.L_x_28) ;  /* 0x00007b3000007945 */ /* 0x000fe20003800000 */
[----:B------:R-:W-:-:S04]  /*21c0*/  ISETP.GT.AND P1, PT, R3, RZ, PT ;  /* 0x000000ff0300720c */ /* 0x000fc80003f24270 */
[----:B------:R-:W-:Y:S01]  /*21d0*/  ISETP.GT.AND P2, PT, R0, RZ, P1 ;  /* 0x000000ff0000720c */ /* 0x000fe20000f44270 */
[-C--:B0-----:R-:W-:Y:S02]  /*21e0*/  IMAD R12, R7, R10.reuse, RZ ;  /* 0x0000000a070c7224 */ /* 0x081fe400078e02ff */
[----:B------:R-:W-:-:S04]  /*21f0*/  IMAD.WIDE.U32 R162, R169, R10, R4 ;  /* 0x0000000aa9a27225 */ /* 0x000fc800078e0004 */
[----:B------:R-:W-:-:S04]  /*2200*/  IMAD R5, R169, R11, R12 ;  /* 0x0000000ba9057224 */ /* 0x000fc800078e020c */
[----:B------:R-:W-:Y:S01]  /*2210*/  IMAD.IADD R171, R163, 0x1, R5 ;  /* 0x00000001a3ab7824 */ /* 0x000fe200078e0205 */
[----:B------:R-:W-:Y:S06]  /*2220*/  @!P0 BRA `(.L_x_29) ;  /* 0x0000005400948947 */ /* 0x000fec0003800000 */
[----:B------:R-:W0:Y:S01]  /*2230*/  LDC.64 R14, c[0x0][0x5b8] ;  /* 0x00016e00ff0e7b82 */ /* 0x000e220000000a00 */
[----:B------:R-:W-:-:S07]  /*2240*/  ULDC.64 UR4, c[0x0][0x5c0] ;  /* 0x0001700000047ab9 */ /* 0x000fce0000000a00 */
[----:B------:R-:W1:Y:S08]  /*2250*/  LDC.64 R166, c[0x0][0x5b0] ;  /* 0x00016c00ffa67b82 */ /* 0x000e700000000a00 */
[----:B------:R-:W2:Y:S01]  /*2260*/  LDC.64 R12, c[0x0][0x5a8] ;  /* 0x00016a00ff0c7b82 */ /* 0x000ea20000000a00 */
[-C--:B0-----:R-:W-:Y:S02]  /*2270*/  IMAD R4, R21, R14.reuse, RZ ;  /* 0x0000000e15047224 */ /* 0x081fe400078e02ff */
[----:B------:R-:W-:-:S04]  /*2280*/  IMAD.WIDE.U32 R164, R23, R14, R8 ;  /* 0x0000000e17a47225 */ /* 0x000fc800078e0008 */
[----:B------:R-:W-:Y:S02]  /*2290*/  IMAD R161, R23, R15, R4 ;  /* 0x0000000f17a17224 */ /* 0x000fe400078e0204 */
[-C--:B-1----:R-:W-:Y:S02]  /*22a0*/  IMAD R6, R7, R166.reuse, RZ ;  /* 0x000000a607067224 */ /* 0x082fe400078e02ff */
[----:B------:R-:W-:Y:S02]  /*22b0*/  IMAD.IADD R21, R165, 0x1, R161 ;  /* 0x00000001a5157824 */ /* 0x000fe400078e02a1 */
[----:B------:R-:W-:Y:S02]  /*22c0*/  IMAD.MOV.U32 R20, RZ, RZ, R164 ;  /* 0x000000ffff147224 */ /* 0x000fe400078e00a4 */
[C---:B------:R-:W-:Y:S02]  /*22d0*/  IMAD R163, R169.reuse, R167, R6 ;  /* 0x000000a7a9a37224 */ /* 0x040fe400078e0206 */
[----:B------:R-:W-:-:S04]  /*22e0*/  IMAD.WIDE.U32 R4, R169, R166, R20 ;  /* 0x000000a6a9047225 */ /* 0x000fc800078e0014 */
[----:B------:R-:W-:Y:S01]  /*22f0*/  IMAD.IADD R5, R5, 0x1, R163 ;  /* 0x0000000105057824 */ /* 0x000fe200078e02a3 */
[----:B--2---:R-:W-:-:S04]  /*2300*/  LEA R6, P0, R4, R12, 0x2 ;  /* 0x0000000c04067211 */ /* 0x004fc800078010ff */
[----:B------:R-:W-:-:S05]  /*2310*/  LEA.HI.X R7, R4, R13, R5, 0x2, P0 ;  /* 0x0000000d04077211 */ /* 0x000fca00000f1405 */
[----:B------:R0:W2:Y:S01]  /*2320*/  @P2 LDG.E.LTC128B R15, desc[UR36][R6.64] ;  /* 0x00000024060f2981 */ /* 0x0000a2000c1e1920 */
[----:B------:R-:W-:Y:S01]  /*2330*/  IMAD.WIDE.U32 R4, R169, R166, R8 ;  /* 0x000000a6a9047225 */ /* 0x000fe200078e0008 */
[----:B------:R-:W-:Y:S01]  /*2340*/  ISETP.GT.AND P0, PT, R3, 0x1, PT ;  /* 0x000000010300780c */ /* 0x000fe20003f04270 */
[----:B------:R-:W-:Y:S02]  /*2350*/  BSSY B1, `(.L_x_30) ;  /* 0x0000013000017945 */ /* 0x000fe40003800000 */
[----:B------:R-:W-:Y:S02]  /*2360*/  IMAD.IADD R5, R163, 0x1, R5 ;  /* 0x00000001a3057824 */ /* 0x000fe400078e0205 */
[----:B------:R-:W-:Y:S02]  /*2370*/  IMAD.SHL.U32 R158, R166, 0x8, RZ ;  /* 0x00000008a69e7824 */ /* 0x000fe400078e00ff */
[----:B------:R-:W-:Y:S01]  /*2380*/  IMAD.WIDE.U32 R156, R23, R14, R4 ;  /* 0x0000000e179c7225 */ /* 0x000fe200078e0004 */
[----:B------:R-:W-:-:S03]  /*2390*/  LEA R4, P3, R162, UR4, 0x2 ;  /* 0x00000004a2047c11 */ /* 0x000fc6000f8610ff */
[----:B0-----:R-:W-:Y:S01]  /*23a0*/  IMAD.IADD R7, R161, 0x1, R157 ;  /* 0x00000001a1077824 */ /* 0x001fe200078e029d */
[----:B------:R-:W-:Y:S02]  /*23b0*/  LEA.HI.X R5, R162, UR5, R171, 0x2, P3 ;  /* 0x00000005a2057c11 */ /* 0x000fe400098f14ab */
[----:B------:R-:W-:Y:S02]  /*23c0*/  ISETP.GT.AND P3, PT, R0, RZ, P0 ;  /* 0x000000ff0000720c */ /* 0x000fe40000764270 */
[----:B------:R-:W-:-:S04]  /*23d0*/  LEA R6, P4, R156, R12, 0x2 ;  /* 0x0000000c9c067211 */ /* 0x000fc800078810ff */
[----:B------:R-:W-:Y:S02]  /*23e0*/  LEA.HI.X R7, R156, R13, R7, 0x2, P4 ;  /* 0x0000000d9c077211 */ /* 0x000fe400020f1407 */
[----:B--2---:R-:W-:-:S05]  /*23f0*/  LOP3.LUT R152, R15, 0xffffe000, RZ, 0xc0, !PT ;  /* 0xffffe0000f987812 */ /* 0x004fca00078ec0ff */
[----:B------:R-:W-:-:S04]  /*2400*/  FMUL R159, R152, R155 ;  /* 0x0000009b989f7220 */ /* 0x000fc80000400000 */
[----:B------:R-:W-:Y:S01]  /*2410*/  FFMA R173, R24, R154, R159 ;  /* 0x0000009a18ad7223 */ /* 0x000fe2000000009f */
[----:B------:R-:W-:-:S04]  /*2420*/  SHF.L.U64.HI R159, R166, 0x3, R167 ;  /* 0x00000003a69f7819 */ /* 0x000fc800000102a7 */
[----:B------:R-:W-:Y:S01]  /*2430*/  F2FP.TF32.F32.PACK_B R173, R173 ;  /* 0x000000adffad723e */ /* 0x000fe200024050ff */
[----:B------:R-:W-:-:S04]  /*2440*/  IMAD.WIDE.U32 R158, R169, R166, R158 ;  /* 0x000000a6a99e7225 */ /* 0x000fc800078e009e */
[----:B------:R0:W-:Y:S01]  /*2450*/  @P2 STG.E desc[UR36][R4.64], R173 ;  /* 0x000000ad04002986 */ /* 0x0001e2000c101924 */
[----:B------:R-:W-:Y:S05]  /*2460*/  @!P3 BRA `(.L_x_31) ;  /* 0x000000000004b947 */ /* 0x000fea0003800000 */
[----:B------:R1:W5:Y:S02]  /*2470*/  LDG.E.LTC128B R15, desc[UR36][R6.64+0x4] ;  /* 0x00000424060f7981 */ /* 0x000364000c1e1920 */
.L_x_31:
[----:B------:R-:W-:Y:S05]  /*2480*/  BSYNC B1 ;  /* 0x0000000000017941 */ /* 0x000fea0003800000 */
.L_x_30:
[----:B-----5:R-:W-:Y:S01]  /*2490*/  LOP3.LUT R20, R15, 0xffffe000, RZ, 0xc0, !PT ;  /* 0xffffe0000f147812 */ /* 0x020fe200078ec0ff */
[----:B------:R-:W-:Y:S01]  /*24a0*/  IMAD.IADD R163, R163, 0x1, R159 ;  /* 0x00000001a3a37824 */ /* 0x000fe200078e029f */
[----:B------:R-:W-:Y:S01]  /*24b0*/  IADD3 R164, P2, R164, R158, RZ ;  /* 0x0000009ea4a47210 */ /* 0x000fe20007f5e0ff */
[----:B------:R-:W-:Y:S01]  /*24c0*/  IMAD.MOV.U32 R152, RZ, RZ, R15 ;  /* 0x000000ffff987224 */ /* 0x000fe200078e000f */
[----:B------:R-:W-:Y:S01]  /*24d0*/  ISETP.GT.AND P1, PT, R0, 0x8, P1 ;  /* 0x000000080000780c */ /* 0x000fe20000f24270 */
[----:B------:R-:W-:Y:S02]  /*24e0*/  FMUL R20, R20, R155 ;  /* 0x0000009b14147220 */ /* 0x000fe40000400000 */
[----:B------:R-:W-:Y:S02]  /*24f0*/  IMAD.X R21, R163, 0x1, R21, P2 ;  /* 0x00000001a3157824 */ /* 0x000fe400010e0615 */
[----:B------:R-:W-:Y:S01]  /*2500*/  FFMA R157, R25, R154, R20 ;  /* 0x0000009a199d7223 */ /* 0x000fe20000000014 */
[----:B------:R-:W-:-:S04]  /*2510*/  LEA R20, P2, R164, R12, 0x2 ;  /* 0x0000000ca4147211 */ /* 0x000fc800078410ff */
[----:B------:R-:W-:Y:S02]  /*2520*/  F2FP.TF32.F32.PACK_B R157, R157 ;  /* 0x0000009dff9d723e */ /* 0x000fe400024050ff */
[----:B------:R-:W-:-:S03]  /*2530*/  LEA.HI.X R21, R164, R13, R21, 0x2, P2 ;  /* 0x0000000da4157211 */ /* 0x000fc600010f1415 */
[----:B------:R2:W-:Y:S04]  /*2540*/  @P3 STG.E desc[UR36][R4.64+0x4], R157 ;  /* 0x0000049d04003986 */ /* 0x0005e8000c101924 */
[----:B------:R-:W3:Y:S01]  /*2550*/  @P1 LDG.E.LTC128B R152, desc[UR36][R20.64] ;  /* 0x0000002414981981 */ /* 0x000ee2000c1e1920 */
[----:B------:R-:W-:Y:S01]  /*2560*/  IADD3 R8, P2, R8, R158, RZ ;  /* 0x0000009e08087210 */ /* 0x000fe20007f5e0ff */
[----:B------:R-:W-:Y:S01]  /*2570*/  BSSY B1, `(.L_x_32) ;  /* 0x0000011000017945 */ /* 0x000fe20003800000 */
[----:B------:R-:W-:Y:S02]  /*2580*/  SHF.L.U64.HI R11, R10, 0x5, R11 ;  /* 0x000000050a0b7819 */ /* 0x000fe4000001020b */
[----:B------:R-:W-:Y:S01]  /*2590*/  ISETP.GT.AND P0, PT, R0, 0x8, P0 ;  /* 0x000000080000780c */ /* 0x000fe20000704270 */
[----:B------:R-:W-:Y:S01]  /*25a0*/  IMAD.X R9, R9, 0x1, R163, P2 ;  /* 0x0000000109097824 */ /* 0x000fe200010e06a3 */
[----:B------:R-:W-:Y:S01]  /*25b0*/  LEA R10, P2, R10, R4, 0x5 ;  /* 0x000000040a0a7211 */ /* 0x000fe200078428ff */
[----:B------:R-:W-:-:S04]  /*25c0*/  IMAD.WIDE.U32 R14, R23, R14, R8 ;  /* 0x0000000e170e7225 */ /* 0x000fc800078e0008 */
[----:B------:R-:W-:Y:S01]  /*25d0*/  IMAD.X R11, R11, 0x1, R5, P2 ;  /* 0x000000010b0b7824 */ /* 0x000fe200010e0605 */
[----:B------:R-:W-:Y:S01]  /*25e0*/  LEA R8, P3, R14, R12, 0x2 ;  /* 0x0000000c0e087211 */ /* 0x000fe200078610ff */
[----:B------:R-:W-:-:S05]  /*25f0*/  IMAD.IADD R9, R161, 0x1, R15 ;  /* 0x00000001a1097824 */ /* 0x000fca00078e020f */
[----:B------:R-:W-:Y:S02]  /*2600*/  LEA.HI.X R9, R14, R13, R9, 0x2, P3 ;  /* 0x0000000d0e097211 */ /* 0x000fe400018f1409 */
[----:B---3--:R-:W-:-:S05]  /*2610*/  LOP3.LUT R24, R152, 0xffffe000, RZ, 0xc0, !PT ;  /* 0xffffe00098187812 */ /* 0x008fca00078ec0ff */
[----:B------:R-:W-:-:S04]  /*2620*/  FMUL R25, R24, R155 ;  /* 0x0000009b18197220 */ /* 0x000fc80000400000 */
[----:B------:R-:W-:-:S05]  /*2630*/  FFMA R25, R26, R154, R25 ;  /* 0x0000009a1a197223 */ /* 0x000fca0000000019 */
[----:B------:R-:W-:-:S05]  /*2640*/  F2FP.TF32.F32.PACK_B R25, R25 ;  /* 0x00000019ff19723e */ /* 0x000fca00024050ff */
[----:B------:R2:W-:Y:S01]  /*2650*/  @P1 STG.E desc[UR36][R10.64], R25 ;  /* 0x000000190a001986 */ /* 0x0005e2000c101924 */
[----:B------:R-:W-:Y:S05]  /*2660*/  @!P0 BRA `(.L_x_33) ;  /* 0x0000000000048947 */ /* 0x000fea0003800000 */
[----:B------:R3:W5:Y:S02]  /*2670*/  LDG.E.LTC128B R152, desc[UR36][R8.64+0x4] ;  /* 0x0000042408987981 */ /* 0x000764000c1e1920 */
.L_x_33:
[----:B------:R-:W-:Y:S05]  /*2680*/  BSYNC B1 ;  /* 0x0000000000017941 */ /* 0x000fea0003800000 */
.L_x_32:
[----:B-----5:R-:W-:Y:S01]  /*2690*/  LOP3.LUT R12, R152, 0xffffe000, RZ, 0xc0, !PT ;  /* 0xffffe000980c7812 */ /* 0x020fe200078ec0ff */
[----:B------:R-:W-:Y:S01]  /*26a0*/  BSSY B1, `(.L_x_34) ;  /* 0x0000009000017945 */ /* 0x000fe20003800000 */
[----:B------:R-:W-:-:S03]  /*26b0*/  ISETP.GT.AND P1, PT, R3, 0x8, PT ;  /* 0x000000080300780c */ /* 0x000fc60003f24270 */
[----:B------:R-:W-:Y:S01]  /*26c0*/  FMUL R12, R12, R155 ;  /* 0x0000009b0c0c7220 */ /* 0x000fe20000400000 */
[----:B------:R-:W-:-:S03]  /*26d0*/  ISETP.GT.AND P2, PT, R0, RZ, P1 ;  /* 0x000000ff0000720c */ /* 0x000fc60000f44270 */
[----:B------:R-:W-:-:S05]  /*26e0*/  FFMA R27, R27, R154, R12 ;  /* 0x0000009a1b1b7223 */ /* 0x000fca000000000c */
[----:B------:R-:W-:-:S05]  /*26f0*/  F2FP.TF32.F32.PACK_B R27, R27 ;  /* 0x0000001bff1b723e */ /* 0x000fca00024050ff */
[----:B------:R4:W-:Y:S01]  /*2700*/  @P0 STG.E desc[UR36][R10.64+0x4], R27 ;  /* 0x0000041b0a000986 */ /* 0x0009e2000c101924 */
[----:B------:R-:W-:Y:S05]  /*2710*/  @!P2 BRA `(.L_x_35) ;  /* 0x000000000004a947 */ /* 0x000fea0003800000 */
[----:B------:R0:W5:Y:S02]  /*2720*/  LDG.E.LTC128B R152, desc[UR36][R6.64+0x20] ;  /* 0x0000202406987981 */ /* 0x000164000c1e1920 */
.L_x_35:
[----:B------:R-:W-:Y:S05]  /*2730*/  BSYNC B1 ;  /* 0x0000000000017941 */ /* 0x000fea0003800000 */
.L_x_34:
        /* <DEDUP_REMOVED lines=10> */
.L_x_37:
[----:B------:R-:W-:Y:S05]  /*27e0*/  BSYNC B1 ;  /* 0x0000000000017941 */ /* 0x000fea0003800000 */
.L_x_36:
[----:B-----5:R-:W-:Y:S01]  /*27f0*/  LOP3.LUT R12, R152, 0xffffe000, RZ, 0xc0, !PT ;  /* 0xffffe000980c7812 */ /* 0x020fe200078ec0ff */
[----:B------:R-:W-:Y:S01]  /*2800*/  BSSY B1, `(.L_x_38) ;  /* 0x0000008000017945 */ /* 0x000fe20003800000 */
[----:B------:R-:W-:-:S03]  /*2810*/  ISETP.GT.AND P1, PT, R0, 0x8, P1 ;  /* 0x000000080000780c */ /* 0x000fc60000f24270 */
[----:B------:R-:W-:-:S04]  /*2820*/  FMUL R12, R12, R155 ;  /* 0x0000009b0c0c7220 */ /* 0x000fc80000400000 */
[----:B------:R-:W-:-:S05]  /*2830*/  FFMA R29, R29, R154, R12 ;  /* 0x0000009a1d1d7223 */ /* 0x000fca000000000c */
[----:B------:R-:W-:-:S05]  /*2840*/  F2FP.TF32.F32.PACK_B R29, R29 ;  /* 0x0000001dff1d723e */ /* 0x000fca00024050ff */
[----:B------:R0:W-:Y:S01]  /*2850*/  @P3 STG.E desc[UR36][R4.64+0x24], R29 ;  /* 0x0000241d04003986 */ /* 0x0001e2000c101924 */
[----:B------:R-:W-:Y:S05]  /*2860*/  @!P1 BRA `(.L_x_39) ;  /* 0x0000000000049947 */ /* 0x000fea0003800000 */
[----:B------:R0:W5:Y:S02]  /*2870*/  LDG.E.LTC128B R152, desc[UR36][R8.64+0x20] ;  /* 0x0000202408987981 */ /* 0x000164000c1e1920 */
.L_x_39:
[----:B------:R-:W-:Y:S05]  /*2880*/  BSYNC B1 ;  /* 0x0000000000017941 */ /* 0x000fea0003800000 */
.L_x_38:
[----:B-----5:R-:W-:Y:S01]  /*2890*/  LOP3.LUT R12, R152, 0xffffe000, RZ, 0xc0, !PT ;  /* 0xffffe000980c7812 */ /* 0x020fe200078ec0ff */
[----:B------:R-:W-:Y:S01]  /*28a0*/  BSSY B1, `(.L_x_40) ;  /* 0x0000008000017945 */ /* 0x000fe20003800000 */
[----:B------:R-:W-:-:S03]  /*28b0*/  ISETP.GT.AND P0, PT, R0, 0x8, P0 ;  /* 0x000000080000780c */ /* 0x000fc60000704270 */
[----:B0-----:R-:W-:-:S04]  /*28c0*/  FMUL R13, R12, R155 ;  /* 0x0000009b0c0d7220 */ /* 0x001fc80000400000 */
[----:B------:R-:W-:-:S05]  /*28d0*/  FFMA R13, R30, R154, R13 ;  /* 0x0000009a1e0d7223 */ /* 0x000fca000000000d */
[----:B------:R-:W-:-:S05]  /*28e0*/  F2FP.TF32.F32.PACK_B R13, R13 ;  /* 0x0000000dff0d723e */ /* 0x000fca00024050ff */
[----:B------:R0:W-:Y:S01]  /*28f0*/  @P1 STG.E desc[UR36][R10.64+0x20], R13 ;  /* 0x0000200d0a001986 */ /* 0x0001e2000c101924 */
[----:B------:R-:W-:Y:S05]  /*2900*/  @!P0 BRA `(.L_x_41) ;  /* 0x0000000000048947 */ /* 0x000fea0003800000 */
[----:B------:R0:W5:Y:S02]  /*2910*/  LDG.E.LTC128B R152, desc[UR36][R8.64+0x24] ;  /* 0x0000242408987981 */ /* 0x000164000c1e1920 */
.L_x_41:
[----:B------:R-:W-:Y:S05]  /*2920*/  BSYNC B1 ;  /* 0x0000000000017941 */ /* 0x000fea0003800000 */
.L_x_40:
        /* <DEDUP_REMOVED lines=10> */
.L_x_43:
[----:B------:R-:W-:Y:S05]  /*29d0*/  BSYNC B1 ;  /* 0x0000000000017941 */ /* 0x000fea0003800000 */
.L_x_42:
[----:B-----5:R-:W-:Y:S01]  /*29e0*/  LOP3.LUT R12, R152, 0xffffe000, RZ, 0xc0, !PT ;  /* 0xffffe000980c7812 */ /* 0x020fe200078ec0ff */
[----:B------:R-:W-:Y:S01]  /*29f0*/  BSSY B1, `(.L_x_44) ;  /* 0x0000009000017945 */ /* 0x000fe20003800000 */
[----:B------:R-:W-:-:S03]  /*2a00*/  ISETP.GT.AND P0, PT, R3, 0x11, PT ;  /* 0x000000110300780c */ /* 0x000fc60003f04270 */
[----:B0-----:R-:W-:Y:S01]  /*2a10*/  FMUL R13, R12, R155 ;  /* 0x0000009b0c0d7220 */ /* 0x001fe20000400000 */
[----:B------:R-:W-:-:S03]  /*2a20*/  ISETP.GT.AND P3, PT, R0, RZ, P0 ;  /* 0x000000ff0000720c */ /* 0x000fc60000764270 */
[----:B------:R-:W-:-:S05]  /*2a30*/  FFMA R13, R32, R154, R13 ;  /* 0x0000009a200d7223 */ /* 0x000fca000000000d */
[----:B------:R-:W-:-:S05]  /*2a40*/  F2FP.TF32.F32.PACK_B R13, R13 ;  /* 0x0000000dff0d723e */ /* 0x000fca00024050ff */
[----:B------:R0:W-:Y:S01]  /*2a50*/  @P2 STG.E desc[UR36][R4.64+0x40], R13 ;  /* 0x0000400d04002986 */ /* 0x0001e2000c101924 */
[----:B------:R-:W-:Y:S05]  /*2a60*/  @!P3 BRA `(.L_x_45) ;  /* 0x000000000004b947 */ /* 0x000fea0003800000 */
[----:B------:R0:W5:Y:S02]  /*2a70*/  LDG.E.LTC128B R152, desc[UR36][R6.64+0x44] ;  /* 0x0000442406987981 */ /* 0x000164000c1e1920 */
.L_x_45:
[----:B------:R-:W-:Y:S05]  /*2a80*/  BSYNC B1 ;  /* 0x0000000000017941 */ /* 0x000fea0003800000 */
.L_x_44:
        /* <DEDUP_REMOVED lines=9> */
.L_x_47:
[----:B------:R-:W-:Y:S05]  /*2b20*/  BSYNC B1 ;  /* 0x0000000000017941 */ /* 0x000fea0003800000 */
.L_x_46:
        /* <DEDUP_REMOVED lines=9> */
.L_x_49:
[----:B------:R-:W-:Y:S05]  /*2bc0*/  BSYNC B1 ;  /* 0x0000000000017941 */ /* 0x000fea0003800000 */
.L_x_48:
        /* <DEDUP_REMOVED lines=10> */
.L_x_51:
[----:B------:R-:W-:Y:S05]  /*2c70*/  BSYNC B1 ;  /* 0x0000000000017941 */ /* 0x000fea0003800000 */
.L_x_50:
        /* <DEDUP_REMOVED lines=10> */
.L_x_53:
[----:B------:R-:W-:Y:S05]  /*2d20*/  BSYNC B1 ;  /* 0x0000000000017941 */ /* 0x000fea0003800000 */
.L_x_52:
        /* <DEDUP_REMOVED lines=9> */
.L_x_55:
[----:B------:R-:W-:Y:S05]  /*2dc0*/  BSYNC B1 ;  /* 0x0000000000017941 */ /* 0x000fea0003800000 */
.L_x_54:
        /* <DEDUP_REMOVED lines=9> */
.L_x_57:
[----:B------:R-:W-:Y:S05]  /*2e60*/  BSYNC B1 ;  /* 0x0000000000017941 */ /* 0x000fea0003800000 */
.L_x_56:
        /* <DEDUP_REMOVED lines=10> */
.L_x_59:
[----:B------:R-:W-:Y:S05]  /*2f10*/  BSYNC B1 ;  /* 0x0000000000017941 */ /* 0x000fea0003800000 */
.L_x_58:
        /* <DEDUP_REMOVED lines=10> */
.L_x_61:
[----:B------:R-:W-:Y:S05]  /*2fc0*/  BSYNC B1 ;  /* 0x0000000000017941 */ /* 0x000fea0003800000 */
.L_x_60:
        /* <DEDUP_REMOVED lines=9> */
.L_x_63:
[----:B------:R-:W-:Y:S05]  /*3060*/  BSYNC B1 ;  /* 0x0000000000017941 */ /* 0x000fea0003800000 */
.L_x_62:
        /* <DEDUP_REMOVED lines=9> */
.L_x_65:
[----:B------:R-:W-:Y:S05]  /*3100*/  BSYNC B1 ;  /* 0x0000000000017941 */ /* 0x000fea0003800000 */
.L_x_64:
        /* <DEDUP_REMOVED lines=10> */
.L_x_67:
[----:B------:R-:W-:Y:S05]  /*31b0*/  BSYNC B1 ;  /* 0x0000000000017941 */ /* 0x000fea0003800000 */
.L_x_66:
        /* <DEDUP_REMOVED lines=10> */
.L_x_69:
[----:B------:R-:W-:Y:S05]  /*3260*/  BSYNC B1 ;  /* 0x0000000000017941 */ /* 0x000fea0003800000 */
.L_x_68:
        /* <DEDUP_REMOVED lines=9> */
.L_x_71:
[----:B------:R-:W-:Y:S05]  /*3300*/  BSYNC B1 ;  /* 0x0000000000017941 */ /* 0x000fea0003800000 */
.L_x_70:
        /* <DEDUP_REMOVED lines=9> */
.L_x_73:
[----:B------:R-:W-:Y:S05]  /*33a0*/  BSYNC B1 ;  /* 0x0000000000017941 */ /* 0x000fea0003800000 */
.L_x_72:
        /* <DEDUP_REMOVED lines=10> */
.L_x_75:
[----:B------:R-:W-:Y:S05]  /*3450*/  BSYNC B1 ;  /* 0x0000000000017941 */ /* 0x000fea0003800000 */
.L_x_74:
        /* <DEDUP_REMOVED lines=10> */
.L_x_77:
[----:B------:R-:W-:Y:S05]  /*3500*/  BSYNC B1 ;  /* 0x0000000000017941 */ /* 0x000fea0003800000 */
.L_x_76:
        /* <DEDUP_REMOVED lines=9> */
.L_x_79:
[----:B------:R-:W-:Y:S05]  /*35a0*/  BSYNC B1 ;  /* 0x0000000000017941 */ /* 0x000fea0003800000 */
.L_x_78:
        /* <DEDUP_REMOVED lines=9> */
.L_x_81:
[----:B------:R-:W-:Y:S05]  /*3640*/  BSYNC B1 ;  /* 0x0000000000017941 */ /* 0x000fea0003800000 */
.L_x_80:
        /* <DEDUP_REMOVED lines=10> */
.L_x_83:
[----:B------:R-:W-:Y:S05]  /*36f0*/  BSYNC B1 ;  /* 0x0000000000017941 */ /* 0x000fea0003800000 */
.L_x_82:
        /* <DEDUP_REMOVED lines=10> */
.L_x_85:
[----:B------:R-:W-:Y:S05]  /*37a0*/  BSYNC B1 ;  /* 0x0000000000017941 */ /* 0x000fea0003800000 */
.L_x_84:
        /* <DEDUP_REMOVED lines=9> */
.L_x_87:
[----:B------:R-:W-:Y:S05]  /*3840*/  BSYNC B1 ;  /* 0x0000000000017941 */ /* 0x000fea0003800000 */
.L_x_86:
        /* <DEDUP_REMOVED lines=9> */
.L_x_89:
[----:B------:R-:W-:Y:S05]  /*38e0*/  BSYNC B1 ;  /* 0x0000000000017941 */ /* 0x000fea0003800000 */
.L_x_88:
        /* <DEDUP_REMOVED lines=10> */
.L_x_91:
[----:B------:R-:W-:Y:S05]  /*3990*/  BSYNC B1 ;  /* 0x0000000000017941 */ /* 0x000fea0003800000 */
.L_x_90:
        /* <DEDUP_REMOVED lines=10> */
.L_x_93:
[----:B------:R-:W-:Y:S05]  /*3a40*/  BSYNC B1 ;  /* 0x0000000000017941 */ /* 0x000fea0003800000 */
.L_x_92:
        /* <DEDUP_REMOVED lines=9> */
.L_x_95:
[----:B------:R-:W-:Y:S05]  /*3ae0*/  BSYNC B1 ;  /* 0x0000000000017941 */ /* 0x000fea0003800000 */
.L_x_94:
        /* <DEDUP_REMOVED lines=9> */
.L_x_97:
[----:B------:R-:W-:Y:S05]  /*3b80*/  BSYNC B1 ;  /* 0x0000000000017941 */ /* 0x000fea0003800000 */
.L_x_96:
        /* <DEDUP_REMOVED lines=10> */
.L_x_99:
[----:B------:R-:W-:Y:S05]  /*3c30*/  BSYNC B1 ;  /* 0x0000000000017941 */ /* 0x000fea0003800000 */
.L_x_98:
        /* <DEDUP_REMOVED lines=10> */
.L_x_101:
[----:B------:R-:W-:Y:S05]  /*3ce0*/  BSYNC B1 ;  /* 0x0000000000017941 */ /* 0x000fea0003800000 */
.L_x_100:
        /* <DEDUP_REMOVED lines=9> */
.L_x_103:
[----:B------:R-:W-:Y:S05]  /*3d80*/  BSYNC B1 ;  /* 0x0000000000017941 */ /* 0x000fea0003800000 */
.L_x_102:
        /* <DEDUP_REMOVED lines=9> */
.L_x_105:
[----:B------:R-:W-:Y:S05]  /*3e20*/  BSYNC B1 ;  /* 0x0000000000017941 */ /* 0x000fea0003800000 */
.L_x_104:
        /* <DEDUP_REMOVED lines=10> */
.L_x_107:
[----:B------:R-:W-:Y:S05]  /*3ed0*/  BSYNC B1 ;  /* 0x0000000000017941 */ /* 0x000fea0003800000 */
.L_x_106:
        /* <DEDUP_REMOVED lines=10> */
.L_x_109:
[----:B------:R-:W-:Y:S05]  /*3f80*/  BSYNC B1 ;  /* 0x0000000000017941 */ /* 0x000fea0003800000 */
.L_x_108:
        /* <DEDUP_REMOVED lines=9> */
.L_x_111:
[----:B------:R-:W-:Y:S05]  /*4020*/  BSYNC B1 ;  /* 0x0000000000017941 */ /* 0x000fea0003800000 */
.L_x_110:
        /* <DEDUP_REMOVED lines=9> */
.L_x_113:
[----:B------:R-:W-:Y:S05]  /*40c0*/  BSYNC B1 ;  /* 0x0000000000017941 */ /* 0x000fea0003800000 */
.L_x_112:
        /* <DEDUP_REMOVED lines=10> */
.L_x_115:
[----:B------:R-:W-:Y:S05]  /*4170*/  BSYNC B1 ;  /* 0x0000000000017941 */ /* 0x000fea0003800000 */
.L_x_114:
        /* <DEDUP_REMOVED lines=10> */
.L_x_117:
[----:B------:R-:W-:Y:S05]  /*4220*/  BSYNC B1 ;  /* 0x0000000000017941 */ /* 0x000fea0003800000 */
.L_x_116:
        /* <DEDUP_REMOVED lines=9> */
.L_x_119:
[----:B------:R-:W-:Y:S05]  /*42c0*/  BSYNC B1 ;  /* 0x0000000000017941 */ /* 0x000fea0003800000 */
.L_x_118:
        /* <DEDUP_REMOVED lines=9> */
.L_x_121:
[----:B------:R-:W-:Y:S05]  /*4360*/  BSYNC B1 ;  /* 0x0000000000017941 */ /* 0x000fea0003800000 */
.L_x_120:
        /* <DEDUP_REMOVED lines=10> */
.L_x_123:
[----:B------:R-:W-:Y:S05]  /*4410*/  BSYNC B1 ;  /* 0x0000000000017941 */ /* 0x000fea0003800000 */
.L_x_122:
        /* <DEDUP_REMOVED lines=10> */
.L_x_125:
[----:B------:R-:W-:Y:S05]  /*44c0*/  BSYNC B1 ;  /* 0x0000000000017941 */ /* 0x000fea0003800000 */
.L_x_124:
        /* <DEDUP_REMOVED lines=9> */
.L_x_127:
[----:B------:R-:W-:Y:S05]  /*4560*/  BSYNC B1 ;  /* 0x0000000000017941 */ /* 0x000fea0003800000 */
.L_x_126:
        /* <DEDUP_REMOVED lines=9> */
.L_x_129:
[----:B------:R-:W-:Y:S05]  /*4600*/  BSYNC B1 ;  /* 0x0000000000017941 */ /* 0x000fea0003800000 */
.L_x_128:
        /* <DEDUP_REMOVED lines=10> */
.L_x_131:
[----:B------:R-:W-:Y:S05]  /*46b0*/  BSYNC B1 ;  /* 0x0000000000017941 */ /* 0x000fea0003800000 */
.L_x_130:
        /* <DEDUP_REMOVED lines=10> */
.L_x_133:
[----:B------:R-:W-:Y:S05]  /*4760*/  BSYNC B1 ;  /* 0x0000000000017941 */ /* 0x000fea0003800000 */
.L_x_132:
        /* <DEDUP_REMOVED lines=9> */
.L_x_135:
[----:B------:R-:W-:Y:S05]  /*4800*/  BSYNC B1 ;  /* 0x0000000000017941 */ /* 0x000fea0003800000 */
.L_x_134:
        /* <DEDUP_REMOVED lines=9> */
.L_x_137:
[----:B------:R-:W-:Y:S05]  /*48a0*/  BSYNC B1 ;  /* 0x0000000000017941 */ /* 0x000fea0003800000 */
.L_x_136:
        /* <DEDUP_REMOVED lines=10> */
.L_x_139:
[----:B------:R-:W-:Y:S05]  /*4950*/  BSYNC B1 ;  /* 0x0000000000017941 */ /* 0x000fea0003800000 */
.L_x_138:
        /* <DEDUP_REMOVED lines=10> */
.L_x_141:
[----:B------:R-:W-:Y:S05]  /*4a00*/  BSYNC B1 ;  /* 0x0000000000017941 */ /* 0x000fea0003800000 */
.L_x_140:
        /* <DEDUP_REMOVED lines=9> */
.L_x_143:
[----:B------:R-:W-:Y:S05]  /*4aa0*/  BSYNC B1 ;  /* 0x0000000000017941 */ /* 0x000fea0003800000 */
.L_x_142:
        /* <DEDUP_REMOVED lines=9> */
.L_x_145:
[----:B------:R-:W-:Y:S05]  /*4b40*/  BSYNC B1 ;  /* 0x0000000000017941 */ /* 0x000fea0003800000 */
.L_x_144:
        /* <DEDUP_REMOVED lines=10> */
.L_x_147:
[----:B------:R-:W-:Y:S05]  /*4bf0*/  BSYNC B1 ;  /* 0x0000000000017941 */ /* 0x000fea0003800000 */
.L_x_146:
        /* <DEDUP_REMOVED lines=10> */
.L_x_149:
[----:B------:R-:W-:Y:S05]  /*4ca0*/  BSYNC B1 ;  /* 0x0000000000017941 */ /* 0x000fea0003800000 */
.L_x_148:
        /* <DEDUP_REMOVED lines=9> */
.L_x_151:
[----:B------:R-:W-:Y:S05]  /*4d40*/  BSYNC B1 ;  /* 0x0000000000017941 */ /* 0x000fea0003800000 */
.L_x_150:
        /* <DEDUP_REMOVED lines=9> */
.L_x_153:
[----:B------:R-:W-:Y:S05]  /*4de0*/  BSYNC B1 ;  /* 0x0000000000017941 */ /* 0x000fea0003800000 */
.L_x_152:
        /* <DEDUP_REMOVED lines=10> */
.L_x_155:
[----:B------:R-:W-:Y:S05]  /*4e90*/  BSYNC B1 ;  /* 0x0000000000017941 */ /* 0x000fea0003800000 */
.L_x_154:
        /* <DEDUP_REMOVED lines=10> */
.L_x_157:
[----:B------:R-:W-:Y:S05]  /*4f40*/  BSYNC B1 ;  /* 0x0000000000017941 */ /* 0x000fea0003800000 */
.L_x_156:
        /* <DEDUP_REMOVED lines=9> */
.L_x_159:
[----:B------:R-:W-:Y:S05]  /*4fe0*/  BSYNC B1 ;  /* 0x0000000000017941 */ /* 0x000fea0003800000 */
.L_x_158:
        /* <DEDUP_REMOVED lines=9> */
.L_x_161:
[----:B------:R-:W-:Y:S05]  /*5080*/  BSYNC B1 ;  /* 0x0000000000017941 */ /* 0x000fea0003800000 */
.L_x_160:
        /* <DEDUP_REMOVED lines=10> */
.L_x_163:
[----:B------:R-:W-:Y:S05]  /*5130*/  BSYNC B1 ;  /* 0x0000000000017941 */ /* 0x000fea0003800000 */
.L_x_162:
        /* <DEDUP_REMOVED lines=10> */
.L_x_165:
[----:B------:R-:W-:Y:S05]  /*51e0*/  BSYNC B1 ;  /* 0x0000000000017941 */ /* 0x000fea0003800000 */
.L_x_164:
        /* <DEDUP_REMOVED lines=9> */
.L_x_167:
[----:B------:R-:W-:Y:S05]  /*5280*/  BSYNC B1 ;  /* 0x0000000000017941 */ /* 0x000fea0003800000 */
.L_x_166:
        /* <DEDUP_REMOVED lines=9> */
.L_x_169:
[----:B------:R-:W-:Y:S05]  /*5320*/  BSYNC B1 ;  /* 0x0000000000017941 */ /* 0x000fea0003800000 */
.L_x_168:
        /* <DEDUP_REMOVED lines=10> */
.L_x_171:
[----:B------:R-:W-:Y:S05]  /*53d0*/  BSYNC B1 ;  /* 0x0000000000017941 */ /* 0x000fea0003800000 */
.L_x_170:
        /* <DEDUP_REMOVED lines=10> */
.L_x_173:
[----:B------:R-:W-:Y:S05]  /*5480*/  BSYNC B1 ;  /* 0x0000000000017941 */ /* 0x000fea0003800000 */
.L_x_172:
        /* <DEDUP_REMOVED lines=9> */
.L_x_175:
[----:B------:R-:W-:Y:S05]  /*5520*/  BSYNC B1 ;  /* 0x0000000000017941 */ /* 0x000fea0003800000 */
.L_x_174:
        /* <DEDUP_REMOVED lines=9> */
.L_x_177:
[----:B------:R-:W-:Y:S05]  /*55c0*/  BSYNC B1 ;  /* 0x0000000000017941 */ /* 0x000fea0003800000 */
.L_x_176:
        /* <DEDUP_REMOVED lines=10> */
.L_x_179:
[----:B------:R-:W-:Y:S05]  /*5670*/  BSYNC B1 ;  /* 0x0000000000017941 */ /* 0x000fea0003800000 */
.L_x_178:
        /* <DEDUP_REMOVED lines=10> */
.L_x_181:
[----:B------:R-:W-:Y:S05]  /*5720*/  BSYNC B1 ;  /* 0x0000000000017941 */ /* 0x000fea0003800000 */
.L_x_180:
        /* <DEDUP_REMOVED lines=9> */
.L_x_183:
[----:B------:R-:W-:Y:S05]  /*57c0*/  BSYNC B1 ;  /* 0x0000000000017941 */ /* 0x000fea0003800000 */
.L_x_182:
        /* <DEDUP_REMOVED lines=9> */
.L_x_185:
[----:B------:R-:W-:Y:S05]  /*5860*/  BSYNC B1 ;  /* 0x0000000000017941 */ /* 0x000fea0003800000 */
.L_x_184:
        /* <DEDUP_REMOVED lines=10> */
.L_x_187:
[----:B------:R-:W-:Y:S05]  /*5910*/  BSYNC B1 ;  /* 0x0000000000017941 */ /* 0x000fea0003800000 */
.L_x_186:
        /* <DEDUP_REMOVED lines=10> */
.L_x_189:
[----:B------:R-:W-:Y:S05]  /*59c0*/  BSYNC B1 ;  /* 0x0000000000017941 */ /* 0x000fea0003800000 */
.L_x_188:
        /* <DEDUP_REMOVED lines=9> */
.L_x_191:
[----:B------:R-:W-:Y:S05]  /*5a60*/  BSYNC B1 ;  /* 0x0000000000017941 */ /* 0x000fea0003800000 */
.L_x_190:
        /* <DEDUP_REMOVED lines=9> */
.L_x_193:
[----:B------:R-:W-:Y:S05]  /*5b00*/  BSYNC B1 ;  /* 0x0000000000017941 */ /* 0x000fea0003800000 */
.L_x_192:
        /* <DEDUP_REMOVED lines=10> */
.L_x_195:
[----:B------:R-:W-:Y:S05]  /*5bb0*/  BSYNC B1 ;  /* 0x0000000000017941 */ /* 0x000fea0003800000 */
.L_x_194:
        /* <DEDUP_REMOVED lines=10> */
.L_x_197:
[----:B------:R-:W-:Y:S05]  /*5c60*/  BSYNC B1 ;  /* 0x0000000000017941 */ /* 0x000fea0003800000 */
.L_x_196:
        /* <DEDUP_REMOVED lines=9> */
.L_x_199:
[----:B------:R-:W-:Y:S05]  /*5d00*/  BSYNC B1 ;  /* 0x0000000000017941 */ /* 0x000fea0003800000 */
.L_x_198:
        /* <DEDUP_REMOVED lines=9> */
.L_x_201:
[----:B------:R-:W-:Y:S05]  /*5da0*/  BSYNC B1 ;  /* 0x0000000000017941 */ /* 0x000fea0003800000 */
.L_x_200:
        /* <DEDUP_REMOVED lines=10> */
.L_x_203:
[----:B------:R-:W-:Y:S05]  /*5e50*/  BSYNC B1 ;  /* 0x0000000000017941 */ /* 0x000fea0003800000 */
.L_x_202:
        /* <DEDUP_REMOVED lines=10> */
.L_x_205:
[----:B------:R-:W-:Y:S05]  /*5f00*/  BSYNC B1 ;  /* 0x0000000000017941 */ /* 0x000fea0003800000 */
.L_x_204:
        /* <DEDUP_REMOVED lines=9> */
.L_x_207:
[----:B------:R-:W-:Y:S05]  /*5fa0*/  BSYNC B1 ;  /* 0x0000000000017941 */ /* 0x000fea0003800000 */
.L_x_206:
        /* <DEDUP_REMOVED lines=9> */
.L_x_209:
[----:B------:R-:W-:Y:S05]  /*6040*/  BSYNC B1 ;  /* 0x0000000000017941 */ /* 0x000fea0003800000 */
.L_x_208:
        /* <DEDUP_REMOVED lines=10> */
.L_x_211:
[----:B------:R-:W-:Y:S05]  /*60f0*/  BSYNC B1 ;  /* 0x0000000000017941 */ /* 0x000fea0003800000 */
.L_x_210:
        /* <DEDUP_REMOVED lines=10> */
.L_x_213:
[----:B------:R-:W-:Y:S05]  /*61a0*/  BSYNC B1 ;  /* 0x0000000000017941 */ /* 0x000fea0003800000 */
.L_x_212:
        /* <DEDUP_REMOVED lines=9> */
.L_x_215:
[----:B------:R-:W-:Y:S05]  /*6240*/  BSYNC B1 ;  /* 0x0000000000017941 */ /* 0x000fea0003800000 */
.L_x_214:
        /* <DEDUP_REMOVED lines=9> */
.L_x_217:
[----:B------:R-:W-:Y:S05]  /*62e0*/  BSYNC B1 ;  /* 0x0000000000017941 */ /* 0x000fea0003800000 */
.L_x_216:
        /* <DEDUP_REMOVED lines=10> */
.L_x_219:
[----:B------:R-:W-:Y:S05]  /*6390*/  BSYNC B1 ;  /* 0x0000000000017941 */ /* 0x000fea0003800000 */
.L_x_218:
        /* <DEDUP_REMOVED lines=10> */
.L_x_221:
[----:B------:R-:W-:Y:S05]  /*6440*/  BSYNC B1 ;  /* 0x0000000000017941 */ /* 0x000fea0003800000 */
.L_x_220:
        /* <DEDUP_REMOVED lines=9> */
.L_x_223:
[----:B------:R-:W-:Y:S05]  /*64e0*/  BSYNC B1 ;  /* 0x0000000000017941 */ /* 0x000fea0003800000 */
.L_x_222:
        /* <DEDUP_REMOVED lines=9> */
.L_x_225:
[----:B------:R-:W-:Y:S05]  /*6580*/  BSYNC B1 ;  /* 0x0000000000017941 */ /* 0x000fea0003800000 */
.L_x_224:
        /* <DEDUP_REMOVED lines=10> */
.L_x_227:
[----:B------:R-:W-:Y:S05]  /*6630*/  BSYNC B1 ;  /* 0x0000000000017941 */ /* 0x000fea0003800000 */
.L_x_226:
        /* <DEDUP_REMOVED lines=10> */
.L_x_229:
[----:B------:R-:W-:Y:S05]  /*66e0*/  BSYNC B1 ;  /* 0x0000000000017941 */ /* 0x000fea0003800000 */
.L_x_228:
        /* <DEDUP_REMOVED lines=9> */
.L_x_231:
[----:B------:R-:W-:Y:S05]  /*6780*/  BSYNC B1 ;  /* 0x0000000000017941 */ /* 0x000fea0003800000 */
.L_x_230:
        /* <DEDUP_REMOVED lines=9> */
.L_x_233:
[----:B------:R-:W-:Y:S05]  /*6820*/  BSYNC B1 ;  /* 0x0000000000017941 */ /* 0x000fea0003800000 */
.L_x_232:
        /* <DEDUP_REMOVED lines=10> */
.L_x_235:
[----:B------:R-:W-:Y:S05]  /*68d0*/  BSYNC B1 ;  /* 0x0000000000017941 */ /* 0x000fea0003800000 */
.L_x_234:
        /* <DEDUP_REMOVED lines=10> */
.L_x_237:
[----:B------:R-:W-:Y:S05]  /*6980*/  BSYNC B1 ;  /* 0x0000000000017941 */ /* 0x000fea0003800000 */
.L_x_236:
        /* <DEDUP_REMOVED lines=9> */
.L_x_239:
[----:B------:R-:W-:Y:S05]  /*6a20*/  BSYNC B1 ;  /* 0x0000000000017941 */ /* 0x000fea0003800000 */
.L_x_238:
        /* <DEDUP_REMOVED lines=9> */
.L_x_241:
[----:B------:R-:W-:Y:S05]  /*6ac0*/  BSYNC B1 ;  /* 0x0000000000017941 */ /* 0x000fea0003800000 */
.L_x_240:
        /* <DEDUP_REMOVED lines=10> */
.L_x_243:
[----:B------:R-:W-:Y:S05]  /*6b70*/  BSYNC B1 ;  /* 0x0000000000017941 */ /* 0x000fea0003800000 */
.L_x_242:
        /* <DEDUP_REMOVED lines=10> */
.L_x_245:
[----:B------:R-:W-:Y:S05]  /*6c20*/  BSYNC B1 ;  /* 0x0000000000017941 */ /* 0x000fea0003800000 */
.L_x_244:
        /* <DEDUP_REMOVED lines=9> */
.L_x_247:
[----:B------:R-:W-:Y:S05]  /*6cc0*/  BSYNC B1 ;  /* 0x0000000000017941 */ /* 0x000fea0003800000 */
.L_x_246:
        /* <DEDUP_REMOVED lines=9> */
.L_x_249:
[----:B------:R-:W-:Y:S05]  /*6d60*/  BSYNC B1 ;  /* 0x0000000000017941 */ /* 0x000fea0003800000 */
.L_x_248:
        /* <DEDUP_REMOVED lines=10> */
.L_x_251:
[----:B------:R-:W-:Y:S05]  /*6e10*/  BSYNC B1 ;  /* 0x0000000000017941 */ /* 0x000fea0003800000 */
.L_x_250:
        /* <DEDUP_REMOVED lines=10> */
.L_x_253:
[----:B------:R-:W-:Y:S05]  /*6ec0*/  BSYNC B1 ;  /* 0x0000000000017941 */ /* 0x000fea0003800000 */
.L_x_252:
        /* <DEDUP_REMOVED lines=9> */
.L_x_255:
[----:B------:R-:W-:Y:S05]  /*6f60*/  BSYNC B1 ;  /* 0x0000000000017941 */ /* 0x000fea0003800000 */
.L_x_254:
        /* <DEDUP_REMOVED lines=9> */
.L_x_257:
[----:B------:R-:W-:Y:S05]  /*7000*/  BSYNC B1 ;  /* 0x0000000000017941 */ /* 0x000fea0003800000 */
.L_x_256:
        /* <DEDUP_REMOVED lines=10> */
.L_x_259:
[----:B------:R-:W-:Y:S05]  /*70b0*/  BSYNC B1 ;  /* 0x0000000000017941 */ /* 0x000fea0003800000 */
.L_x_258:
        /* <DEDUP_REMOVED lines=10> */
.L_x_261:
[----:B------:R-:W-:Y:S05]  /*7160*/  BSYNC B1 ;  /* 0x0000000000017941 */ /* 0x000fea0003800000 */
.L_x_260:
        /* <DEDUP_REMOVED lines=9> */
.L_x_263:
[----:B------:R-:W-:Y:S05]  /*7200*/  BSYNC B1 ;  /* 0x0000000000017941 */ /* 0x000fea0003800000 */
.L_x_262:
        /* <DEDUP_REMOVED lines=9> */
.L_x_265:
[----:B------:R-:W-:Y:S05]  /*72a0*/  BSYNC B1 ;  /* 0x0000000000017941 */ /* 0x000fea0003800000 */
.L_x_264:
        /* <DEDUP_REMOVED lines=10> */
.L_x_267:
[----:B------:R-:W-:Y:S05]  /*7350*/  BSYNC B1 ;  /* 0x0000000000017941 */ /* 0x000fea0003800000 */
.L_x_266:
        /* <DEDUP_REMOVED lines=10> */
.L_x_269:
[----:B------:R-:W-:Y:S05]  /*7400*/  BSYNC B1 ;  /* 0x0000000000017941 */ /* 0x000fea0003800000 */
.L_x_268:
        /* <DEDUP_REMOVED lines=9> */
.L_x_271:
[----:B------:R-:W-:Y:S05]  /*74a0*/  BSYNC B1 ;  /* 0x0000000000017941 */ /* 0x000fea0003800000 */
.L_x_270:
        /* <DEDUP_REMOVED lines=9> */
.L_x_273:
[----:B------:R-:W-:Y:S05]  /*7540*/  BSYNC B1 ;  /* 0x0000000000017941 */ /* 0x000fea0003800000 */
.L_x_272:
        /* <DEDUP_REMOVED lines=10> */
.L_x_275:
[----:B------:R-:W-:Y:S05]  /*75f0*/  BSYNC B1 ;  /* 0x0000000000017941 */ /* 0x000fea0003800000 */
.L_x_274:
        /* <DEDUP_REMOVED lines=10> */
.L_x_277:
[----:B------:R-:W-:Y:S05]  /*76a0*/  BSYNC B1 ;  /* 0x0000000000017941 */ /* 0x000fea0003800000 */
.L_x_276:
[----:B01---5:R-:W-:Y:S01]  /*76b0*/  LOP3.LUT R6, R152, 0xffffe000, RZ, 0xc0, !PT ;  /* 0xffffe00098067812 */ /* 0x023fe200078ec0ff */
        /* <DEDUP_REMOVED lines=8> */
.L_x_279:
[----:B------:R-:W-:Y:S05]  /*7740*/  BSYNC B1 ;  /* 0x0000000000017941 */ /* 0x000fea0003800000 */
.L_x_278:
[----:B0-2--5:R-:W-:Y:S01]  /*7750*/  LOP3.LUT R4, R152, 0xffffe000, RZ, 0xc0, !PT ;  /* 0xffffe00098047812 */ /* 0x025fe200078ec0ff */
[----:B------:R-:W-:Y:S01]  /*7760*/  @P1 IMAD.MOV.U32 R5, RZ, RZ, R11 ;  /* 0x000000ffff051224 */ /* 0x000fe200078e000b */
[----:B------:R-:W-:Y:S01]  /*7770*/  ISETP.GT.AND P0, PT, R0, 0x8, P0 ;  /* 0x000000080000780c */ /* 0x000fe20000704270 */
[----:B------:R-:W-:Y:S02]  /*7780*/  BSSY B1, `(.L_x_280) ;  /* 0x0000008000017945 */ /* 0x000fe40003800000 */
[----:B------:R-:W-:Y:S01]  /*7790*/  FMUL R3, R4, R155 ;  /* 0x0000009b04037220 */ /* 0x000fe20000400000 */
[----:B------:R-:W-:-:S03]  /*77a0*/  @P1 IMAD.MOV.U32 R4, RZ, RZ, R10 ;  /* 0x000000ffff041224 */ /* 0x000fc600078e000a */
[----:B------:R-:W-:-:S05]  /*77b0*/  FFMA R3, R150, R154, R3 ;  /* 0x0000009a96037223 */ /* 0x000fca0000000003 */
[----:B------:R-:W-:-:S05]  /*77c0*/  F2FP.TF32.F32.PACK_B R3, R3 ;  /* 0x00000003ff03723e */ /* 0x000fca00024050ff */
[----:B------:R0:W-:Y:S01]  /*77d0*/  @P1 STG.E desc[UR36][R4.64+0x3e0], R3 ;  /* 0x0003e00304001986 */ /* 0x0001e2000c101924 */
[----:B------:R-:W-:Y:S05]  /*77e0*/  @!P0 BRA `(.L_x_281) ;  /* 0x0000000000048947 */ /* 0x000fea0003800000 */
[----:B------:R2:W5:Y:S02]  /*77f0*/  LDG.E.LTC128B R152, desc[UR36][R8.64+0x3e4] ;  /* 0x0003e42408987981 */ /* 0x000564000c1e1920 */
.L_x_281:
[----:B------:R-:W-:Y:S05]  /*7800*/  BSYNC B1 ;  /* 0x0000000000017941 */ /* 0x000fea0003800000 */
.L_x_280:
[----:B------:R-:W-:Y:S05]  /*7810*/  @!P0 BRA `(.L_x_282) ;  /* 0x0000002400308947 */ /* 0x000fea0003800000 */
[----:B-----5:R-:W-:-:S05]  /*7820*/  LOP3.LUT R152, R152, 0xffffe000, RZ, 0xc0, !PT ;  /* 0xffffe00098987812 */ /* 0x020fca00078ec0ff */
[----:B------:R-:W-:-:S04]  /*7830*/  FMUL R152, R152, R155 ;  /* 0x0000009b98987220 */ /* 0x000fc80000400000 */
[----:B------:R-:W-:-:S05]  /*7840*/  FFMA R151, R151, R154, R152 ;  /* 0x0000009a97977223 */ /* 0x000fca0000000098 */
[----:B------:R-:W-:-:S05]  /*7850*/  F2FP.TF32.F32.PACK_B R151, R151 ;  /* 0x00000097ff97723e */ /* 0x000fca00024050ff */
[----:B------:R0:W-:Y:S01]  /*7860*/  STG.E desc[UR36][R10.64+0x3e4], R151 ;  /* 0x0003e4970a007986 */ /* 0x0001e2000c101924 */
[----:B------:R-:W-:Y:S05]  /*7870*/  BRA `(.L_x_282) ;  /* 0x0000002400187947 */ /* 0x000fea0003800000 */
.L_x_29:
[----:B------:R-:W-:Y:S01]  /*7880*/  ISETP.GT.AND P3, PT, R3, 0x1, PT ;  /* 0x000000010300780c */ /* 0x000fe20003f64270 */
[----:B------:R-:W-:Y:S01]  /*7890*/  ULDC.64 UR4, c[0x0][0x5c0] ;  /* 0x0001700000047ab9 */ /* 0x000fe20000000a00 */
[-C--:B------:R-:W-:Y:S01]  /*78a0*/  FMUL R9, R24, R154.reuse ;  /* 0x0000009a18097220 */ /* 0x080fe20000400000 */
[----:B------:R-:W-:Y:S01]  /*78b0*/  LEA R4, P4, R162, UR4, 0x2 ;  /* 0x00000004a2047c11 */ /* 0x000fe2000f8810ff */
[-C--:B------:R-:W-:Y:S01]  /*78c0*/  FMUL R25, R25, R154.reuse ;  /* 0x0000009a19197220 */ /* 0x080fe20000400000 */
[----:B------:R-:W-:Y:S01]  /*78d0*/  ISETP.GT.AND P0, PT, R0, RZ, P3 ;  /* 0x000000ff0000720c */ /* 0x000fe20001f04270 */
[-C--:B------:R-:W-:Y:S01]  /*78e0*/  FMUL R27, R27, R154.reuse ;  /* 0x0000009a1b1b7220 */ /* 0x080fe20000400000 */
[----:B------:R-:W-:Y:S01]  /*78f0*/  LEA.HI.X R5, R162, UR5, R171, 0x2, P4 ;  /* 0x00000005a2057c11 */ /* 0x000fe2000a0f14ab */
[-C--:B------:R-:W-:Y:S01]  /*7900*/  FMUL R29, R29, R154.reuse ;  /* 0x0000009a1d1d7220 */ /* 0x080fe20000400000 */
[----:B------:R-:W-:Y:S01]  /*7910*/  F2FP.TF32.F32.PACK_B R9, R9 ;  /* 0x00000009ff09723e */ /* 0x000fe200024050ff */
[-C--:B------:R-:W-:Y:S01]  /*7920*/  FMUL R31, R31, R154.reuse ;  /* 0x0000009a1f1f7220 */ /* 0x080fe20000400000 */
[----:B------:R-:W-:Y:S01]  /*7930*/  F2FP.TF32.F32.PACK_B R25, R25 ;  /* 0x00000019ff19723e */ /* 0x000fe200024050ff */
[----:B------:R-:W-:Y:S01]  /*7940*/  FMUL R13, R32, R154 ;  /* 0x0000009a200d7220 */ /* 0x000fe20000400000 */
[C---:B------:R-:W-:Y:S01]  /*7950*/  SHF.L.U64.HI R7, R10.reuse, 0x5, R11 ;  /* 0x000000050a077819 */ /* 0x040fe2000001020b */
[----:B------:R0:W-:Y:S01]  /*7960*/  @P2 STG.E desc[UR36][R4.64], R9 ;  /* 0x0000000904002986 */ /* 0x0001e2000c101924 */
[----:B------:R-:W-:Y:S01]  /*7970*/  LEA R6, P4, R10, R4, 0x5 ;  /* 0x000000040a067211 */ /* 0x000fe200078828ff */
[-C--:B------:R-:W-:Y:S01]  /*7980*/  FMUL R11, R26, R154.reuse ;  /* 0x0000009a1a0b7220 */ /* 0x080fe20000400000 */
[C---:B------:R-:W-:Y:S01]  /*7990*/  ISETP.GT.AND P1, PT, R0.reuse, 0x8, P1 ;  /* 0x000000080000780c */ /* 0x040fe20000f24270 */
[----:B------:R-:W-:Y:S01]  /*79a0*/  @P0 STG.E desc[UR36][R4.64+0x4], R25 ;  /* 0x0000041904000986 */ /* 0x000fe2000c101924 */
[----:B------:R-:W-:Y:S01]  /*79b0*/  ISETP.GT.AND P2, PT, R3, 0x8, PT ;  /* 0x000000080300780c */ /* 0x000fe20003f44270 */
[----:B------:R-:W-:Y:S01]  /*79c0*/  IMAD.X R7, R7, 0x1, R5, P4 ;  /* 0x0000000107077824 */ /* 0x000fe200020e0605 */
[C---:B------:R-:W-:Y:S01]  /*79d0*/  ISETP.GT.AND P3, PT, R0.reuse, 0x8, P3 ;  /* 0x000000080000780c */ /* 0x040fe20001f64270 */
[-C--:B------:R-:W-:Y:S01]  /*79e0*/  FMUL R33, R33, R154.reuse ;  /* 0x0000009a21217220 */ /* 0x080fe20000400000 */
[----:B------:R-:W-:Y:S01]  /*79f0*/  ISETP.GT.AND P0, PT, R3, 0x9, PT ;  /* 0x000000090300780c */ /* 0x000fe20003f04270 */
[-C--:B------:R-:W-:Y:S01]  /*7a00*/  FMUL R35, R35, R154.reuse ;  /* 0x0000009a23237220 */ /* 0x080fe20000400000 */
[----:B------:R-:W-:Y:S01]  /*7a10*/  ISETP.GT.AND P5, PT, R0, RZ, P2 ;  /* 0x000000ff0000720c */ /* 0x000fe200017a4270 */
[-C--:B0-----:R-:W-:Y:S01]  /*7a20*/  FMUL R9, R28, R154.reuse ;  /* 0x0000009a1c097220 */ /* 0x081fe20000400000 */
[C---:B------:R-:W-:Y:S01]  /*7a30*/  ISETP.GT.AND P4, PT, R0.reuse, RZ, P0 ;  /* 0x000000ff0000720c */ /* 0x040fe20000784270 */
[-C--:B------:R-:W-:Y:S01]  /*7a40*/  FMUL R37, R37, R154.reuse ;  /* 0x0000009a25257220 */ /* 0x080fe20000400000 */
[----:B------:R-:W-:Y:S01]  /*7a50*/  F2FP.TF32.F32.PACK_B R11, R11 ;  /* 0x0000000bff0b723e */ /* 0x000fe200024050ff */
[-C--:B------:R-:W-:Y:S01]  /*7a60*/  FMUL R39, R39, R154.reuse ;  /* 0x0000009a27277220 */ /* 0x080fe20000400000 */
[----:B------:R-:W-:Y:S01]  /*7a70*/  F2FP.TF32.F32.PACK_B R27, R27 ;  /* 0x0000001bff1b723e */ /* 0x000fe200024050ff */
[-C--:B------:R-:W-:Y:S01]  /*7a80*/  FMUL R41, R41, R154.reuse ;  /* 0x0000009a29297220 */ /* 0x080fe20000400000 */
[----:B------:R-:W-:Y:S01]  /*7a90*/  F2FP.TF32.F32.PACK_B R9, R9 ;  /* 0x00000009ff09723e */ /* 0x000fe200024050ff */
[----:B------:R0:W-:Y:S01]  /*7aa0*/  @P1 STG.E desc[UR36][R6.64], R11 ;  /* 0x0000000b06001986 */ /* 0x0001e2000c101924 */
[----:B------:R-:W-:Y:S01]  /*7ab0*/  F2FP.TF32.F32.PACK_B R29, R29 ;  /* 0x0000001dff1d723e */ /* 0x000fe200024050ff */
[-C--:B------:R-:W-:Y:S01]  /*7ac0*/  FMUL R43, R43, R154.reuse ;  /* 0x0000009a2b2b7220 */ /* 0x080fe20000400000 */
[C---:B------:R-:W-:Y:S01]  /*7ad0*/  ISETP.GT.AND P1, PT, R3.reuse, 0x10, PT ;  /* 0x000000100300780c */ /* 0x040fe20003f24270 */
[----:B------:R-:W-:Y:S01]  /*7ae0*/  @P3 STG.E desc[UR36][R6.64+0x4], R27 ;  /* 0x0000041b06003986 */ /* 0x000fe2000c101924 */
[----:B------:R-:W-:Y:S01]  /*7af0*/  ISETP.GT.AND P3, PT, R3, 0x11, PT ;  /* 0x000000110300780c */ /* 0x000fe20003f64270 */
[-C--:B------:R-:W-:Y:S01]  /*7b00*/  FMUL R45, R45, R154.reuse ;  /* 0x0000009a2d2d7220 */ /* 0x080fe20000400000 */
[C---:B------:R-:W-:Y:S01]  /*7b10*/  ISETP.GT.AND P2, PT, R0.reuse, 0x8, P2 ;  /* 0x000000080000780c */ /* 0x040fe20001744270 */
[----:B------:R1:W-:Y:S01]  /*7b20*/  @P5 STG.E desc[UR36][R4.64+0x20], R9 ;  /* 0x0000200904005986 */ /* 0x0003e2000c101924 */
[C---:B------:R-:W-:Y:S01]  /*7b30*/  ISETP.GT.AND P0, PT, R0.reuse, 0x8, P0 ;  /* 0x000000080000780c */ /* 0x040fe20000704270 */
[-C--:B------:R-:W-:Y:S01]  /*7b40*/  FMUL R47, R47, R154.reuse ;  /* 0x0000009a2f2f7220 */ /* 0x080fe20000400000 */
[----:B------:R-:W-:Y:S01]  /*7b50*/  ISETP.GT.AND P5, PT, R0, RZ, P1 ;  /* 0x000000ff0000720c */ /* 0x000fe20000fa4270 */
[----:B------:R-:W-:Y:S01]  /*7b60*/  @P4 STG.E desc[UR36][R4.64+0x24], R29 ;  /* 0x0000241d04004986 */ /* 0x000fe2000c101924 */
[-C--:B0-----:R-:W-:Y:S01]  /*7b70*/  FMUL R11, R30, R154.reuse ;  /* 0x0000009a1e0b7220 */ /* 0x081fe20000400000 */
[----:B------:R-:W-:Y:S01]  /*7b80*/  ISETP.GT.AND P4, PT, R0, RZ, P3 ;  /* 0x000000ff0000720c */ /* 0x000fe20001f84270 */
[-C--:B------:R-:W-:Y:S01]  /*7b90*/  FMUL R49, R49, R154.reuse ;  /* 0x0000009a31317220 */ /* 0x080fe20000400000 */
[----:B------:R-:W-:Y:S01]  /*7ba0*/  F2FP.TF32.F32.PACK_B R31, R31 ;  /* 0x0000001fff1f723e */ /* 0x000fe200024050ff */
[-C--:B------:R-:W-:Y:S01]  /*7bb0*/  FMUL R51, R51, R154.reuse ;  /* 0x0000009a33337220 */ /* 0x080fe20000400000 */
[----:B------:R-:W-:Y:S01]  /*7bc0*/  F2FP.TF32.F32.PACK_B R11, R11 ;  /* 0x0000000bff0b723e */ /* 0x000fe200024050ff */
[-C--:B------:R-:W-:Y:S01]  /*7bd0*/  FMUL R53, R53, R154.reuse ;  /* 0x0000009a35357220 */ /* 0x080fe20000400000 */
[----:B------:R-:W-:Y:S01]  /*7be0*/  F2FP.TF32.F32.PACK_B R13, R13 ;  /* 0x0000000dff0d723e */ /* 0x000fe200024050ff */
[-C--:B-1----:R-:W-:Y:S01]  /*7bf0*/  FMUL R9, R34, R154.reuse ;  /* 0x0000009a22097220 */ /* 0x082fe20000400000 */
[----:B------:R-:W-:Y:S01]  /*7c00*/  F2FP.TF32.F32.PACK_B R33, R33 ;  /* 0x00000021ff21723e */ /* 0x000fe200024050ff */
[----:B------:R0:W-:Y:S01]  /*7c10*/  @P2 STG.E desc[UR36][R6.64+0x20], R11 ;  /* 0x0000200b06002986 */ /* 0x0001e2000c101924 */
[C---:B------:R-:W-:Y:S01]  /*7c20*/  ISETP.GT.AND P1, PT, R0.reuse, 0x8, P1 ;  /* 0x000000080000780c */ /* 0x040fe20000f24270 */
[-C--:B------:R-:W-:Y:S01]  /*7c30*/  FMUL R55, R55, R154.reuse ;  /* 0x0000009a37377220 */ /* 0x080fe20000400000 */
[C---:B------:R-:W-:Y:S01]  /*7c40*/  ISETP.GT.AND P2, PT, R3.reuse, 0x19, PT ;  /* 0x000000190300780c */ /* 0x040fe20003f44270 */
[----:B------:R-:W-:Y:S01]  /*7c50*/  @P0 STG.E desc[UR36][R6.64+0x24], R31 ;  /* 0x0000241f06000986 */ /* 0x000fe2000c101924 */
[----:B------:R-:W-:Y:S01]  /*7c60*/  ISETP.GT.AND P0, PT, R3, 0x18, PT ;  /* 0x000000180300780c */ /* 0x000fe20003f04270 */
[-C--:B------:R-:W-:Y:S01]  /*7c70*/  FMUL R57, R57, R154.reuse ;  /* 0x0000009a39397220 */ /* 0x080fe20000400000 */
[----:B------:R-:W-:Y:S01]  /*7c80*/  F2FP.TF32.F32.PACK_B R9, R9 ;  /* 0x00000009ff09723e */ /* 0x000fe200024050ff */
[----:B------:R1:W-:Y:S01]  /*7c90*/  @P5 STG.E desc[UR36][R4.64+0x40], R13 ;  /* 0x0000400d04005986 */ /* 0x0003e2000c101924 */
[C---:B------:R-:W-:Y:S01]  /*7ca0*/  ISETP.GT.AND P5, PT, R0.reuse, RZ, P0 ;  /* 0x000000ff0000720c */ /* 0x040fe200007a4270 */
[-C--:B------:R-:W-:Y:S01]  /*7cb0*/  FMUL R59, R59, R154.reuse ;  /* 0x0000009a3b3b7220 */ /* 0x080fe20000400000 */
[----:B------:R-:W-:Y:S01]  /*7cc0*/  F2FP.TF32.F32.PACK_B R35, R35 ;  /* 0x00000023ff23723e */ /* 0x000fe200024050ff */
[----:B------:R-:W-:Y:S01]  /*7cd0*/  @P4 STG.E desc[UR36][R4.64+0x44], R33 ;  /* 0x0000442104004986 */ /* 0x000fe2000c101924 */
[----:B------:R-:W-:Y:S01]  /*7ce0*/  ISETP.GT.AND P4, PT, R0, 0x8, P3 ;  /* 0x000000080000780c */ /* 0x000fe20001f84270 */
[-C--:B0-----:R-:W-:Y:S01]  /*7cf0*/  FMUL R11, R36, R154.reuse ;  /* 0x0000009a240b7220 */ /* 0x081fe20000400000 */
[----:B------:R-:W-:Y:S01]  /*7d00*/  ISETP.GT.AND P3, PT, R0, RZ, P2 ;  /* 0x000000ff0000720c */ /* 0x000fe20001764270 */
[----:B------:R0:W-:Y:S01]  /*7d10*/  @P1 STG.E desc[UR36][R6.64+0x40], R9 ;  /* 0x0000400906001986 */ /* 0x0001e2000c101924 */
[----:B------:R-:W-:Y:S01]  /*7d20*/  F2FP.TF32.F32.PACK_B R37, R37 ;  /* 0x00000025ff25723e */ /* 0x000fe200024050ff */
[-C--:B------:R-:W-:Y:S01]  /*7d30*/  FMUL R61, R61, R154.reuse ;  /* 0x0000009a3d3d7220 */ /* 0x080fe20000400000 */
[----:B------:R-:W-:Y:S01]  /*7d40*/  F2FP.TF32.F32.PACK_B R11, R11 ;  /* 0x0000000bff0b723e */ /* 0x000fe200024050ff */
[-C--:B-1----:R-:W-:Y:S01]  /*7d50*/  FMUL R13, R40, R154.reuse ;  /* 0x0000009a280d7220 */ /* 0x082fe20000400000 */
[----:B------:R-:W-:Y:S01]  /*7d60*/  ISETP.GT.AND P1, PT, R3, 0x20, PT ;  /* 0x000000200300780c */ /* 0x000fe20003f24270 */
[-C--:B------:R-:W-:Y:S01]  /*7d70*/  FMUL R63, R63, R154.reuse ;  /* 0x0000009a3f3f7220 */ /* 0x080fe20000400000 */
[C---:B------:R-:W-:Y:S01]  /*7d80*/  ISETP.GT.AND P0, PT, R0.reuse, 0x8, P0 ;  /* 0x000000080000780c */ /* 0x040fe20000704270 */
[-C--:B------:R-:W-:Y:S01]  /*7d90*/  FMUL R65, R65, R154.reuse ;  /* 0x0000009a41417220 */ /* 0x080fe20000400000 */
[----:B------:R-:W-:Y:S01]  /*7da0*/  F2FP.TF32.F32.PACK_B R39, R39 ;  /* 0x00000027ff27723e */ /* 0x000fe200024050ff */
[----:B------:R-:W-:Y:S01]  /*7db0*/  @P4 STG.E desc[UR36][R6.64+0x44], R35 ;  /* 0x0000442306004986 */ /* 0x000fe2000c101924 */
[----:B------:R-:W-:Y:S01]  /*7dc0*/  ISETP.GT.AND P4, PT, R0, 0x8, P2 ;  /* 0x000000080000780c */ /* 0x000fe20001784270 */
[-C--:B0-----:R-:W-:Y:S01]  /*7dd0*/  FMUL R9, R38, R154.reuse ;  /* 0x0000009a26097220 */ /* 0x081fe20000400000 */
[----:B------:R-:W-:Y:S01]  /*7de0*/  ISETP.GT.AND P2, PT, R3, 0x21, PT ;  /* 0x000000210300780c */ /* 0x000fe20003f44270 */
[----:B------:R0:W-:Y:S01]  /*7df0*/  @P5 STG.E desc[UR36][R4.64+0x60], R11 ;  /* 0x0000600b04005986 */ /* 0x0001e2000c101924 */
[C---:B------:R-:W-:Y:S01]  /*7e00*/  ISETP.GT.AND P5, PT, R0.reuse, RZ, P1 ;  /* 0x000000ff0000720c */ /* 0x040fe20000fa4270 */
[-C--:B------:R-:W-:Y:S01]  /*7e10*/  FMUL R67, R67, R154.reuse ;  /* 0x0000009a43437220 */ /* 0x080fe20000400000 */
[----:B------:R-:W-:Y:S01]  /*7e20*/  F2FP.TF32.F32.PACK_B R9, R9 ;  /* 0x00000009ff09723e */ /* 0x000fe200024050ff */
[----:B------:R-:W-:Y:S01]  /*7e30*/  @P3 STG.E desc[UR36][R4.64+0x64], R37 ;  /* 0x0000642504003986 */ /* 0x000fe2000c101924 */
[C---:B------:R-:W-:Y:S01]  /*7e40*/  ISETP.GT.AND P3, PT, R0.reuse, RZ, P2 ;  /* 0x000000ff0000720c */ /* 0x040fe20001764270 */
[-C--:B------:R-:W-:Y:S01]  /*7e50*/  FMUL R69, R69, R154.reuse ;  /* 0x0000009a45457220 */ /* 0x080fe20000400000 */
[----:B------:R-:W-:Y:S01]  /*7e60*/  F2FP.TF32.F32.PACK_B R13, R13 ;  /* 0x0000000dff0d723e */ /* 0x000fe200024050ff */
[----:B------:R1:W-:Y:S01]  /*7e70*/  @P0 STG.E desc[UR36][R6.64+0x60], R9 ;  /* 0x0000600906000986 */ /* 0x0003e2000c101924 */
[----:B------:R-:W-:Y:S01]  /*7e80*/  F2FP.TF32.F32.PACK_B R41, R41 ;  /* 0x00000029ff29723e */ /* 0x000fe200024050ff */
[-C--:B------:R-:W-:Y:S01]  /*7e90*/  FMUL R71, R71, R154.reuse ;  /* 0x0000009a47477220 */ /* 0x080fe20000400000 */
[C---:B------:R-:W-:Y:S01]  /*7ea0*/  ISETP.GT.AND P0, PT, R3.reuse, 0x28, PT ;  /* 0x000000280300780c */ /* 0x040fe20003f04270 */
[----:B------:R-:W-:Y:S01]  /*7eb0*/  @P4 STG.E desc[UR36][R6.64+0x64], R39 ;  /* 0x0000642706004986 */ /* 0x000fe2000c101924 */
[----:B------:R-:W-:Y:S01]  /*7ec0*/  ISETP.GT.AND P1, PT, R0, 0x8, P1 ;  /* 0x000000080000780c */ /* 0x000fe20000f24270 */
[-C--:B0-----:R-:W-:Y:S01]  /*7ed0*/  FMUL R11, R44, R154.reuse ;  /* 0x0000009a2c0b7220 */ /* 0x081fe20000400000 */
[C---:B------:R-:W-:Y:S01]  /*7ee0*/  ISETP.GT.AND P4, PT, R0.reuse, 0x8, P2 ;  /* 0x000000080000780c */ /* 0x040fe20001784270 */
[----:B------:R0:W-:Y:S01]  /*7ef0*/  @P5 STG.E desc[UR36][R4.64+0x80], R13 ;  /* 0x0000800d04005986 */ /* 0x0001e2000c101924 */
[----:B------:R-:W-:Y:S01]  /*7f00*/  ISETP.GT.AND P2, PT, R3, 0x29, PT ;  /* 0x000000290300780c */ /* 0x000fe20003f44270 */
[-C--:B------:R-:W-:Y:S01]  /*7f10*/  FMUL R73, R73, R154.reuse ;  /* 0x0000009a49497220 */ /* 0x080fe20000400000 */
[----:B------:R-:W-:Y:S01]  /*7f20*/  ISETP.GT.AND P5, PT, R0, RZ, P0 ;  /* 0x000000ff0000720c */ /* 0x000fe200007a4270 */
[-C--:B-1----:R-:W-:Y:S01]  /*7f30*/  FMUL R9, R42, R154.reuse ;  /* 0x0000009a2a097220 */ /* 0x082fe20000400000 */
[----:B------:R-:W-:Y:S01]  /*7f40*/  @P3 STG.E desc[UR36][R4.64+0x84], R41 ;  /* 0x0000842904003986 */ /* 0x000fe2000c101924 */
[----:B------:R-:W-:Y:S01]  /*7f50*/  ISETP.GT.AND P3, PT, R0, RZ, P2 ;  /* 0x000000ff0000720c */ /* 0x000fe20001764270 */
[-C--:B------:R-:W-:Y:S01]  /*7f60*/  FMUL R75, R75, R154.reuse ;  /* 0x0000009a4b4b7220 */ /* 0x080fe20000400000 */
[----:B------:R-:W-:Y:S01]  /*7f70*/  F2FP.TF32.F32.PACK_B R43, R43 ;  /* 0x0000002bff2b723e */ /* 0x000fe200024050ff */
[-C--:B------:R-:W-:Y:S01]  /*7f80*/  FMUL R77, R77, R154.reuse ;  /* 0x0000009a4d4d7220 */ /* 0x080fe20000400000 */
[----:B------:R-:W-:Y:S01]  /*7f90*/  F2FP.TF32.F32.PACK_B R9, R9 ;  /* 0x00000009ff09723e */ /* 0x000fe200024050ff */
[-C--:B------:R-:W-:Y:S01]  /*7fa0*/  FMUL R79, R79, R154.reuse ;  /* 0x0000009a4f4f7220 */ /* 0x080fe20000400000 */
[----:B------:R-:W-:Y:S01]  /*7fb0*/  F2FP.TF32.F32.PACK_B R11, R11 ;  /* 0x0000000bff0b723e */ /* 0x000fe200024050ff */
[-C--:B0-----:R-:W-:Y:S01]  /*7fc0*/  FMUL R13, R48, R154.reuse ;  /* 0x0000009a300d7220 */ /* 0x081fe20000400000 */
[----:B------:R-:W-:Y:S01]  /*7fd0*/  F2FP.TF32.F32.PACK_B R45, R45 ;  /* 0x0000002dff2d723e */ /* 0x000fe200024050ff */
[----:B------:R0:W-:Y:S01]  /*7fe0*/  @P1 STG.E desc[UR36][R6.64+0x80], R9 ;  /* 0x0000800906001986 */ /* 0x0001e2000c101924 */
[----:B------:R-:W-:Y:S01]  /*7ff0*/  ISETP.GT.AND P1, PT, R3, 0x30, PT ;  /* 0x000000300300780c */ /* 0x000fe20003f24270 */
[-C--:B------:R-:W-:Y:S01]  /*8000*/  FMUL R81, R81, R154.reuse ;  /* 0x0000009a51517220 */ /* 0x080fe20000400000 */
[C---:B------:R-:W-:Y:S01]  /*8010*/  ISETP.GT.AND P0, PT, R0.reuse, 0x8, P0 ;  /* 0x000000080000780c */ /* 0x040fe20000704270 */
[----:B------:R-:W-:Y:S01]  /*8020*/  @P4 STG.E desc[UR36][R6.64+0x84], R43 ;  /* 0x0000842b06004986 */ /* 0x000fe2000c101924 */
[C---:B------:R-:W-:Y:S01]  /*8030*/  ISETP.GT.AND P4, PT, R0.reuse, 0x8, P2 ;  /* 0x000000080000780c */ /* 0x040fe20001784270 */
[-C--:B------:R-:W-:Y:S01]  /*8040*/  FMUL R83, R83, R154.reuse ;  /* 0x0000009a53537220 */ /* 0x080fe20000400000 */
[----:B------:R-:W-:Y:S01]  /*8050*/  ISETP.GT.AND P2, PT, R3, 0x31, PT ;  /* 0x000000310300780c */ /* 0x000fe20003f44270 */
[----:B------:R1:W-:Y:S01]  /*8060*/  @P5 STG.E desc[UR36][R4.64+0xa0], R11 ;  /* 0x0000a00b04005986 */ /* 0x0003e2000c101924 */
[----:B------:R-:W-:Y:S01]  /*8070*/  ISETP.GT.AND P5, PT, R0, RZ, P1 ;  /* 0x000000ff0000720c */ /* 0x000fe20000fa4270 */
[-C--:B------:R-:W-:Y:S01]  /*8080*/  FMUL R85, R85, R154.reuse ;  /* 0x0000009a55557220 */ /* 0x080fe20000400000 */
[----:B------:R-:W-:Y:S01]  /*8090*/  F2FP.TF32.F32.PACK_B R47, R47 ;  /* 0x0000002fff2f723e */ /* 0x000fe200024050ff */
[-C--:B0-----:R-:W-:Y:S01]  /*80a0*/  FMUL R9, R46, R154.reuse ;  /* 0x0000009a2e097220 */ /* 0x081fe20000400000 */
        /* <DEDUP_REMOVED lines=9> */
[C---:B------:R-:W-:Y:S01]  /*8140*/  ISETP.GT.AND P1, PT, R0.reuse, 0x8, P1 ;  /* 0x000000080000780c */ /* 0x040fe20000f24270 */
[----:B------:R0:W-:Y:S01]  /*8150*/  @P0 STG.E desc[UR36][R6.64+0xa0], R9 ;  /* 0x0000a00906000986 */ /* 0x0001e2000c101924 */
[----:B------:R-:W-:Y:S01]  /*8160*/  ISETP.GT.AND P0, PT, R3, 0x38, PT ;  /* 0x000000380300780c */ /* 0x000fe20003f04270 */
[-C--:B------:R-:W-:Y:S01]  /*8170*/  FMUL R93, R93, R154.reuse ;  /* 0x0000009a5d5d7220 */ /* 0x080fe20000400000 */
[----:B------:R-:W-:Y:S01]  /*8180*/  F2FP.TF32.F32.PACK_B R51, R51 ;  /* 0x00000033ff33723e */ /* 0x000fe200024050ff */
        /* <DEDUP_REMOVED lines=10> */
[C---:B------:R-:W-:Y:S01]  /*8230*/  ISETP.GT.AND P3, PT, R0.reuse, RZ, P2 ;  /* 0x000000ff0000720c */ /* 0x040fe20001764270 */
[-C--:B------:R-:W-:Y:S01]  /*8240*/  FMUL R99, R99, R154.reuse ;  /* 0x0000009a63637220 */ /* 0x080fe20000400000 */
[----:B------:R-:W-:Y:S01]  /*8250*/  F2FP.TF32.F32.PACK_B R53, R53 ;  /* 0x00000035ff35723e */ /* 0x000fe200024050ff */
[-C--:B------:R-:W-:Y:S01]  /*8260*/  FMUL R101, R101, R154.reuse ;  /* 0x0000009a65657220 */ /* 0x080fe20000400000 */
[----:B------:R-:W-:Y:S01]  /*8270*/  F2FP.TF32.F32.PACK_B R9, R9 ;  /* 0x00000009ff09723e */ /* 0x000fe200024050ff */
[-C--:B------:R-:W-:Y:S01]  /*8280*/  FMUL R103, R103, R154.reuse ;  /* 0x0000009a67677220 */ /* 0x080fe20000400000 */
[----:B------:R-:W-:Y:S01]  /*8290*/  ISETP.GT.AND P0, PT, R0, 0x8, P0 ;  /* 0x000000080000780c */ /* 0x000fe20000704270 */
[-C--:B-1----:R-:W-:Y:S01]  /*82a0*/  FMUL R13, R56, R154.reuse ;  /* 0x0000009a380d7220 */ /* 0x082fe20000400000 */
[----:B------:R-:W-:Y:S01]  /*82b0*/  F2FP.TF32.F32.PACK_B R55, R55 ;  /* 0x00000037ff37723e */ /* 0x000fe200024050ff */
        /* <DEDUP_REMOVED lines=16> */
[----:B------:R-:W-:Y:S01]  /*83c0*/  ISETP.GT.AND P1, PT, R0, 0x8, P1 ;  /* 0x000000080000780c */ /* 0x000fe20000f24270 */
[-C--:B------:R-:W-:Y:S01]  /*83d0*/  FMUL R113, R113, R154.reuse ;  /* 0x0000009a71717220 */ /* 0x080fe20000400000 */
[----:B------:R-:W-:Y:S01]  /*83e0*/  F2FP.TF32.F32.PACK_B R9, R9 ;  /* 0x00000009ff09723e */ /* 0x000fe200024050ff */
[-C--:B------:R-:W-:Y:S01]  /*83f0*/  FMUL R115, R115, R154.reuse ;  /* 0x0000009a73737220 */ /* 0x080fe20000400000 */
[-C--:B-1----:R-:W-:Y:S01]  /*8400*/  FMUL R11, R60, R154.reuse ;  /* 0x0000009a3c0b7220 */ /* 0x082fe20000400000 */
[----:B------:R-:W-:Y:S01]  /*8410*/  F2FP.TF32.F32.PACK_B R59, R59 ;  /* 0x0000003bff3b723e */ /* 0x000fe200024050ff */
[-C--:B------:R-:W-:Y:S01]  /*8420*/  FMUL R117, R117, R154.reuse ;  /* 0x0000009a75757220 */ /* 0x080fe20000400000 */
        /* <DEDUP_REMOVED lines=58> */
[----:B0-----:R-:W-:Y:S01]  /*87d0*/  FMUL R9, R66, R154 ;  /* 0x0000009a42097220 */ /* 0x001fe20000400000 */
[----:B------:R-:W-:Y:S01]  /*87e0*/  @P3 STG.E desc[UR36][R4.64+0x144], R65 ;  /* 0x0001444104003986 */ /* 0x000fe2000c101924 */
[----:B------:R-:W-:-:S02]  /*87f0*/  ISETP.GT.AND P3, PT, R0, RZ, P2 ;  /* 0x000000ff0000720c */ /* 0x000fc40001764270 */
[----:B------:R-:W-:Y:S02]  /*8800*/  ISETP.GT.AND P0, PT, R0, 0x8, P0 ;  /* 0x000000080000780c */ /* 0x000fe40000704270 */
[----:B------:R-:W-:Y:S01]  /*8810*/  F2FP.TF32.F32.PACK_B R9, R9 ;  /* 0x00000009ff09723e */ /* 0x000fe200024050ff */
[----:B-1----:R-:W-:Y:S01]  /*8820*/  FMUL R13, R72, R154 ;  /* 0x0000009a480d7220 */ /* 0x002fe20000400000 */
[----:B------:R-:W-:-:S03]  /*8830*/  F2FP.TF32.F32.PACK_B R71, R71 ;  /* 0x00000047ff47723e */ /* 0x000fc600024050ff */
[----:B------:R0:W-:Y:S01]  /*8840*/  @P1 STG.E desc[UR36][R6.64+0x140], R9 ;  /* 0x0001400906001986 */ /* 0x0001e2000c101924 */
[C---:B------:R-:W-:Y:S02]  /*8850*/  ISETP.GT.AND P1, PT, R3.reuse, 0x60, PT ;  /* 0x000000600300780c */ /* 0x040fe40003f24270 */
[----:B------:R-:W-:Y:S01]  /*8860*/  F2FP.TF32.F32.PACK_B R13, R13 ;  /* 0x0000000dff0d723e */ /* 0x000fe200024050ff */
[----:B------:R-:W-:Y:S01]  /*8870*/  @P4 STG.E desc[UR36][R6.64+0x144], R67 ;  /* 0x0001444306004986 */ /* 0x000fe2000c101924 */
[C---:B------:R-:W-:Y:S02]  /*8880*/  ISETP.GT.AND P4, PT, R0.reuse, 0x8, P2 ;  /* 0x000000080000780c */ /* 0x040fe40001784270 */
[----:B------:R-:W-:Y:S01]  /*8890*/  ISETP.GT.AND P2, PT, R3, 0x61, PT ;  /* 0x000000610300780c */ /* 0x000fe20003f44270 */
[----:B------:R1:W-:Y:S01]  /*88a0*/  @P5 STG.E desc[UR36][R4.64+0x160], R11 ;  /* 0x0001600b04005986 */ /* 0x0003e2000c101924 */
[----:B------:R-:W-:Y:S02]  /*88b0*/  ISETP.GT.AND P5, PT, R0, RZ, P1 ;  /* 0x000000ff0000720c */ /* 0x000fe40000fa4270 */
        /* <DEDUP_REMOVED lines=257> */
[----:B------:R-:W-:Y:S01]  /*98d0*/  @P3 STG.E desc[UR36][R4.64+0x364], R133 ;  /* 0x0003648504003986 */ /* 0x000fe2000c101924 */
[----:B0-----:R-:W-:Y:S01]  /*98e0*/  FMUL R9, R134, R154 ;  /* 0x0000009a86097220 */ /* 0x001fe20000400000 */
[----:B------:R-:W-:-:S02]  /*98f0*/  ISETP.GT.AND P3, PT, R0, RZ, P2 ;  /* 0x000000ff0000720c */ /* 0x000fc40001764270 */
[----:B------:R-:W-:Y:S02]  /*9900*/  ISETP.GT.AND P1, PT, R0, 0x8, P1 ;  /* 0x000000080000780c */ /* 0x000fe40000f24270 */
[----:B------:R-:W-:Y:S01]  /*9910*/  F2FP.TF32.F32.PACK_B R9, R9 ;  /* 0x00000009ff09723e */ /* 0x000fe200024050ff */
[----:B-1----:R-:W-:Y:S01]  /*9920*/  FMUL R11, R140, R154 ;  /* 0x0000009a8c0b7220 */ /* 0x002fe20000400000 */
[----:B------:R-:W-:-:S03]  /*9930*/  F2FP.TF32.F32.PACK_B R139, R139 ;  /* 0x0000008bff8b723e */ /* 0x000fc600024050ff */
[----:B------:R0:W-:Y:S01]  /*9940*/  @P0 STG.E desc[UR36][R6.64+0x360], R9 ;  /* 0x0003600906000986 */ /* 0x0001e2000c101924 */
[----:B------:R-:W-:Y:S02]  /*9950*/  F2FP.TF32.F32.PACK_B R141, R141 ;  /* 0x0000008dff8d723e */ /* 0x000fe400024050ff */
[----:B------:R-:W-:Y:S01]  /*9960*/  F2FP.TF32.F32.PACK_B R11, R11 ;  /* 0x0000000bff0b723e */ /* 0x000fe200024050ff */
[----:B------:R-:W-:Y:S01]  /*9970*/  @P4 STG.E desc[UR36][R6.64+0x364], R135 ;  /* 0x0003648706004986 */ /* 0x000fe2000c101924 */
[C---:B------:R-:W-:Y:S02]  /*9980*/  ISETP.GT.AND P4, PT, R3.reuse, 0xe8, PT ;  /* 0x000000e80300780c */ /* 0x040fe40003f84270 */
[----:B------:R-:W-:Y:S01]  /*9990*/  F2FP.TF32.F32.PACK_B R143, R143 ;  /* 0x0000008fff8f723e */ /* 0x000fe200024050ff */
[----:B------:R1:W-:Y:S01]  /*99a0*/  @P5 STG.E desc[UR36][R4.64+0x380], R13 ;  /* 0x0003800d04005986 */ /* 0x0003e2000c101924 */
[----:B------:R-:W-:Y:S02]  /*99b0*/  ISETP.GT.AND P5, PT, R3, 0xe9, PT ;  /* 0x000000e90300780c */ /* 0x000fe40003fa4270 */
[----:B------:R-:W-:Y:S01]  /*99c0*/  F2FP.TF32.F32.PACK_B R145, R145 ;  /* 0x00000091ff91723e */ /* 0x000fe200024050ff */
[----:B------:R-:W-:Y:S01]  /*99d0*/  @P3 STG.E desc[UR36][R4.64+0x384], R137 ;  /* 0x0003848904003986 */ /* 0x000fe2000c101924 */
[----:B------:R-:W-:Y:S01]  /*99e0*/  ISETP.GT.AND P3, PT, R0, 0x8, P2 ;  /* 0x000000080000780c */ /* 0x000fe20001764270 */
[----:B0-----:R-:W-:Y:S01]  /*99f0*/  FMUL R9, R138, R154 ;  /* 0x0000009a8a097220 */ /* 0x001fe20000400000 */
[----:B------:R-:W-:-:S02]  /*9a00*/  ISETP.GT.AND P2, PT, R0, RZ, P4 ;  /* 0x000000ff0000720c */ /* 0x000fc40002744270 */
[C---:B------:R-:W-:Y:S02]  /*9a10*/  ISETP.GT.AND P0, PT, R0.reuse, RZ, P5 ;  /* 0x000000ff0000720c */ /* 0x040fe40002f04270 */
[----:B------:R-:W-:Y:S01]  /*9a20*/  ISETP.GT.AND P4, PT, R0, 0x8, P4 ;  /* 0x000000080000780c */ /* 0x000fe20002784270 */
[----:B-1----:R-:W-:Y:S01]  /*9a30*/  FMUL R13, R142, R154 ;  /* 0x0000009a8e0d7220 */ /* 0x002fe20000400000 */
[----:B------:R-:W-:Y:S02]  /*9a40*/  ISETP.GT.AND P5, PT, R0, 0x8, P5 ;  /* 0x000000080000780c */ /* 0x000fe40002fa4270 */
[----:B------:R-:W-:Y:S02]  /*9a50*/  F2FP.TF32.F32.PACK_B R9, R9 ;  /* 0x00000009ff09723e */ /* 0x000fe400024050ff */
[----:B------:R-:W-:Y:S02]  /*9a60*/  F2FP.TF32.F32.PACK_B R13, R13 ;  /* 0x0000000dff0d723e */ /* 0x000fe400024050ff */
[----:B------:R-:W-:Y:S01]  /*9a70*/  F2FP.TF32.F32.PACK_B R147, R147 ;  /* 0x00000093ff93723e */ /* 0x000fe200024050ff */
[----:B------:R0:W-:Y:S01]  /*9a80*/  @P1 STG.E desc[UR36][R6.64+0x380], R9 ;  /* 0x0003800906001986 */ /* 0x0001e2000c101924 */
[----:B------:R-:W-:-:S02]  /*9a90*/  ISETP.GT.AND P1, PT, R3, 0xf8, PT ;  /* 0x000000f80300780c */ /* 0x000fc40003f24270 */
[----:B------:R-:W-:Y:S01]  /*9aa0*/  F2FP.TF32.F32.PACK_B R149, R149 ;  /* 0x00000095ff95723e */ /* 0x000fe200024050ff */
[----:B------:R-:W-:Y:S01]  /*9ab0*/  @P3 STG.E desc[UR36][R6.64+0x384], R139 ;  /* 0x0003848b06003986 */ /* 0x000fe2000c101924 */
[C---:B------:R-:W-:Y:S02]  /*9ac0*/  ISETP.GT.AND P3, PT, R3.reuse, 0xf0, PT ;  /* 0x000000f00300780c */ /* 0x040fe40003f64270 */
[----:B------:R-:W-:Y:S01]  /*9ad0*/  F2FP.TF32.F32.PACK_B R151, R151 ;  /* 0x00000097ff97723e */ /* 0x000fe200024050ff */
[----:B------:R1:W-:Y:S01]  /*9ae0*/  @P2 STG.E desc[UR36][R4.64+0x3a0], R11 ;  /* 0x0003a00b04002986 */ /* 0x0003e2000c101924 */
[----:B------:R-:W-:-:S03]  /*9af0*/  ISETP.GT.AND P2, PT, R3, 0xf1, PT ;  /* 0x000000f10300780c */ /* 0x000fc60003f44270 */
[----:B------:R-:W-:Y:S01]  /*9b00*/  @P0 STG.E desc[UR36][R4.64+0x3a4], R141 ;  /* 0x0003a48d04000986 */ /* 0x000fe2000c101924 */
[----:B------:R-:W-:Y:S01]  /*9b10*/  ISETP.GT.AND P0, PT, R3, 0xf9, PT ;  /* 0x000000f90300780c */ /* 0x000fe20003f04270 */
[-C--:B------:R-:W-:Y:S01]  /*9b20*/  FMUL R3, R144, R154.reuse ;  /* 0x0000009a90037220 */ /* 0x080fe20000400000 */
[-C--:B0-----:R-:W-:Y:S01]  /*9b30*/  FMUL R9, R146, R154.reuse ;  /* 0x0000009a92097220 */ /* 0x081fe20000400000 */
[----:B------:R0:W-:Y:S01]  /*9b40*/  @P4 STG.E desc[UR36][R6.64+0x3a0], R13 ;  /* 0x0003a00d06004986 */ /* 0x0001e2000c101924 */
[C---:B------:R-:W-:Y:S02]  /*9b50*/  ISETP.GT.AND P4, PT, R0.reuse, RZ, P2 ;  /* 0x000000ff0000720c */ /* 0x040fe40001784270 */
[----:B------:R-:W-:Y:S01]  /*9b60*/  F2FP.TF32.F32.PACK_B R3, R3 ;  /* 0x00000003ff03723e */ /* 0x000fe200024050ff */
[----:B------:R-:W-:Y:S01]  /*9b70*/  @P5 STG.E desc[UR36][R6.64+0x3a4], R143 ;  /* 0x0003a48f06005986 */ /* 0x000fe2000c101924 */
[----:B------:R-:W-:Y:S01]  /*9b80*/  ISETP.GT.AND P5, PT, R0, RZ, P3 ;  /* 0x000000ff0000720c */ /* 0x000fe20001fa4270 */
[----:B-1----:R-:W-:Y:S01]  /*9b90*/  FMUL R11, R148, R154 ;  /* 0x0000009a940b7220 */ /* 0x002fe20000400000 */
[----:B------:R-:W-:-:S02]  /*9ba0*/  ISETP.GT.AND P3, PT, R0, 0x8, P3 ;  /* 0x000000080000780c */ /* 0x000fc40001f64270 */
[----:B------:R-:W-:Y:S02]  /*9bb0*/  ISETP.GT.AND P2, PT, R0, 0x8, P2 ;  /* 0x000000080000780c */ /* 0x000fe40001744270 */
[----:B------:R-:W-:Y:S01]  /*9bc0*/  F2FP.TF32.F32.PACK_B R9, R9 ;  /* 0x00000009ff09723e */ /* 0x000fe200024050ff */
[----:B0-----:R-:W-:Y:S01]  /*9bd0*/  FMUL R13, R150, R154 ;  /* 0x0000009a960d7220 */ /* 0x001fe20000400000 */
[----:B------:R-:W-:-:S04]  /*9be0*/  F2FP.TF32.F32.PACK_B R11, R11 ;  /* 0x0000000bff0b723e */ /* 0x000fc800024050ff */
[----:B------:R-:W-:Y:S01]  /*9bf0*/  F2FP.TF32.F32.PACK_B R13, R13 ;  /* 0x0000000dff0d723e */ /* 0x000fe200024050ff */
[----:B------:R-:W-:Y:S01]  /*9c00*/  @P5 STG.E desc[UR36][R4.64+0x3c0], R3 ;  /* 0x0003c00304005986 */ /* 0x000fe2000c101924 */
[C---:B------:R-:W-:Y:S02]  /*9c10*/  ISETP.GT.AND P5, PT, R0.reuse, RZ, P1 ;  /* 0x000000ff0000720c */ /* 0x040fe40000fa4270 */
[C---:B------:R-:W-:Y:S01]  /*9c20*/  ISETP.GT.AND P1, PT, R0.reuse, 0x8, P1 ;  /* 0x000000080000780c */ /* 0x040fe20000f24270 */
[----:B------:R-:W-:Y:S01]  /*9c30*/  @P4 STG.E desc[UR36][R4.64+0x3c4], R145 ;  /* 0x0003c49104004986 */ /* 0x000fe2000c101924 */
[C---:B------:R-:W-:Y:S02]  /*9c40*/  ISETP.GT.AND P4, PT, R0.reuse, RZ, P0 ;  /* 0x000000ff0000720c */ /* 0x040fe40000784270 */
[----:B------:R-:W-:Y:S01]  /*9c50*/  ISETP.GT.AND P0, PT, R0, 0x8, P0 ;  /* 0x000000080000780c */ /* 0x000fe20000704270 */
[----:B------:R-:W-:Y:S04]  /*9c60*/  @P3 STG.E desc[UR36][R6.64+0x3c0], R9 ;  /* 0x0003c00906003986 */ /* 0x000fe8000c101924 */
[----:B------:R-:W-:Y:S04]  /*9c70*/  @P2 STG.E desc[UR36][R6.64+0x3c4], R147 ;  /* 0x0003c49306002986 */ /* 0x000fe8000c101924 */
[----:B------:R-:W-:Y:S04]  /*9c80*/  @P5 STG.E desc[UR36][R4.64+0x3e0], R11 ;  /* 0x0003e00b04005986 */ /* 0x000fe8000c101924 */
[----:B------:R0:W-:Y:S02]  /*9c90*/  @P4 STG.E desc[UR36][R4.64+0x3e4], R149 ;  /* 0x0003e49504004986 */ /* 0x0001e4000c101924 */
[----:B0-----:R-:W-:-:S02]  /*9ca0*/  @P1 IMAD.MOV.U32 R4, RZ, RZ, R6 ;  /* 0x000000ffff041224 */ /* 0x001fc400078e0006 */
[----:B------:R-:W-:-:S05]  /*9cb0*/  @P1 IMAD.MOV.U32 R5, RZ, RZ, R7 ;  /* 0x000000ffff051224 */ /* 0x000fca00078e0007 */
[----:B------:R0:W-:Y:S04]  /*9cc0*/  @P1 STG.E desc[UR36][R4.64+0x3e0], R13 ;  /* 0x0003e00d04001986 */ /* 0x0001e8000c101924 */
[----:B------:R0:W-:Y:S02]  /*9cd0*/  @P0 STG.E desc[UR36][R6.64+0x3e4], R151 ;  /* 0x0003e49706000986 */ /* 0x0001e4000c101924 */
.L_x_282:
[----:B------:R-:W-:Y:S05]  /*9ce0*/  BSYNC B0 ;  /* 0x0000000000007941 */ /* 0x000fea0003800000 */
.L_x_28:
[----:B------:R-:W-:Y:S01]  /*9cf0*/  ULDC UR4, c[0x0][0xc] ;  /* 0x0000030000047ab9 */ /* 0x000fe20000000800 */
[----:B------:R-:W-:Y:S01]  /*9d00*/  ULDC UR5, c[0x0][0x10] ;  /* 0x0000040000057ab9 */ /* 0x000fe20000000800 */
[----:B0-----:R-:W0:Y:S01]  /*9d10*/  LDC R3, c[0x0][0x14] ;  /* 0x00000500ff037b82 */ /* 0x001e220000000800 */
[----:B------:R-:W-:Y:S01]  /*9d20*/  UIMAD.WIDE.U32 UR4, UR4, UR5, URZ ;  /* 0x00000005040472a5 */ /* 0x000fe2000f8e003f */
[----:B------:R-:W-:Y:S01]  /*9d30*/  PRMT R0, RZ, 0x7610, R0 ;  /* 0x00007610ff007816 */ /* 0x000fe20000000000 */
[----:B-----5:R-:W-:Y:S02]  /*9d40*/  IMAD.MOV.U32 R152, RZ, RZ, -0x1 ;  /* 0xffffffffff987424 */ /* 0x020fe400078e00ff */
[----:B------:R-:W-:Y:S02]  /*9d50*/  IMAD.MOV.U32 R23, RZ, RZ, -0x1 ;  /* 0xffffffffff177424 */ /* 0x000fe400078e00ff */
[----:B0-----:R-:W-:-:S04]  /*9d60*/  IMAD.WIDE.U32 R16, R3, UR4, R16 ;  /* 0x0000000403107c25 */ /* 0x001fc8000f8e0010 */
[----:B------:R-:W-:Y:S01]  /*9d70*/  IMAD R3, R3, UR5, RZ ;  /* 0x0000000503037c24 */ /* 0x000fe2000f8e02ff */
[----:B------:R-:W-:Y:S02]  /*9d80*/  ULDC.64 UR4, c[0x0][0x650] ;  /* 0x0001940000047ab9 */ /* 0x000fe40000000a00 */
[----:B------:R-:W-:Y:S01]  /*9d90*/  ISETP.GE.U32.AND P0, PT, R16, UR4, PT ;  /* 0x0000000410007c0c */ /* 0x000fe2000bf06070 */
[----:B------:R-:W-:-:S05]  /*9da0*/  IMAD.IADD R17, R17, 0x1, R3 ;  /* 0x0000000111117824 */ /* 0x000fca00078e0203 */
[----:B------:R-:W-:-:S13]  /*9db0*/  ISETP.GE.U32.AND.EX P0, PT, R17, UR5, PT, P0 ;  /* 0x0000000511007c0c */ /* 0x000fda000bf06100 */
[----:B------:R-:W-:Y:S05]  /*9dc0*/  @P0 BRA `(.L_x_283) ;  /* 0x0000000400640947 */ /* 0x000fea0003800000 */
[----:B------:R-:W0:Y:S01]  /*9dd0*/  S2R R12, SR_CTAID.X ;  /* 0x00000000000c7919 */ /* 0x000e220000002500 */
[----:B----4-:R-:W4:Y:S01]  /*9de0*/  LDC.64 R10, c[0x0][0x628] ;  /* 0x00018a00ff0a7b82 */ /* 0x010f220000000a00 */
[----:B------:R-:W-:Y:S01]  /*9df0*/  ULDC UR4, c[0x0][0x150] ;  /* 0x0000540000047ab9 */ /* 0x000fe20000000800 */
[----:B-123--:R-:W-:Y:S01]  /*9e00*/  IMAD.MOV.U32 R8, RZ, RZ, R16 ;  /* 0x000000ffff087224 */ /* 0x00efe200078e0010 */
[----:B------:R-:W1:Y:S01]  /*9e10*/  S2R R24, SR_CTAID.Y ;  /* 0x0000000000187919 */ /* 0x000e620000002600 */
[----:B------:R-:W-:-:S04]  /*9e20*/  IMAD.MOV.U32 R9, RZ, RZ, R17 ;  /* 0x000000ffff097224 */ /* 0x000fc800078e0011 */
[----:B------:R-:W2:Y:S08]  /*9e30*/  LDC R21, c[0x0][0x144] ;  /* 0x00005100ff157b82 */ /* 0x000eb00000000800 */
[----:B------:R-:W3:Y:S08]  /*9e40*/  LDC R0, c[0x0][0x630] ;  /* 0x00018c00ff007b82 */ /* 0x000ef00000000800 */
[----:B------:R-:W1:Y:S01]  /*9e50*/  LDC.64 R14, c[0x0][0x620] ;  /* 0x00018800ff0e7b82 */ /* 0x000e620000000a00 */
[----:B----4-:R-:W-:-:S04]  /*9e60*/  ISETP.NE.U32.AND P0, PT, R10, RZ, PT ;  /* 0x000000ff0a00720c */ /* 0x010fc80003f05070 */
[----:B------:R-:W-:Y:S02]  /*9e70*/  ISETP.NE.AND.EX P0, PT, R11, RZ, PT, P0 ;  /* 0x000000ff0b00720c */ /* 0x000fe40003f05300 */
[----:B0-----:R-:W-:-:S05]  /*9e80*/  I2FP.F32.U32 R3, R12 ;  /* 0x0000000c00037245 */ /* 0x001fca0000201000 */
[----:B------:R-:W-:-:S04]  /*9e90*/  FMUL R3, R3, UR4 ;  /* 0x0000000403037c20 */ /* 0x000fc80008400000 */
[----:B------:R0:W4:Y:S02]  /*9ea0*/  F2I.U32.TRUNC.NTZ R20, R3 ;  /* 0x0000000300147305 */ /* 0x000124000020f000 */
[----:B--23--:R-:W-:Y:S05]  /*9eb0*/  @!P0 BRA `(.L_x_284) ;  /* 0x0000000000288947 */ /* 0x00cfea0003800000 */
[----:B0-----:R-:W0:Y:S02]  /*9ec0*/  LDC R3, c[0x0][0x634] ;  /* 0x00018d00ff037b82 */ /* 0x001e240000000800 */
        /* <DEDUP_REMOVED lines=9> */
.L_x_284:
[----:B------:R-:W2:Y:S01]  /*9f60*/  LDC.64 R30, c[0x0][0x640] ;  /* 0x00019000ff1e7b82 */ /* 0x000ea20000000a00 */
[-CC-:B------:R-:W-:Y:S01]  /*9f70*/  SHF.R.U64 R23, R8, R0.reuse, R9.reuse ;  /* 0x0000000008177219 */ /* 0x180fe20000001209 */
[----:B----4-:R-:W-:Y:S01]  /*9f80*/  IMAD.MOV R20, RZ, RZ, -R20 ;  /* 0x000000ffff147224 */ /* 0x010fe200078e0a14 */
[----:B------:R-:W-:Y:S01]  /*9f90*/  SHF.R.U32.HI R0, RZ, R0, R9 ;  /* 0x00000000ff007219 */ /* 0x000fe20000011609 */
[----:B------:R-:W-:Y:S01]  /*9fa0*/  ULDC UR4, c[0x0][0x154] ;  /* 0x0000550000047ab9 */ /* 0x000fe20000000800 */
[----:B0-----:R-:W-:Y:S01]  /*9fb0*/  IADD3 R3, P0, RZ, -R23, RZ ;  /* 0x80000017ff037210 */ /* 0x001fe20007f1e0ff */
[----:B------:R-:W-:Y:S02]  /*9fc0*/  IMAD R26, R21, R20, R12 ;  /* 0x00000014151a7224 */ /* 0x000fe400078e020c */
[----:B------:R-:W0:Y:S01]  /*9fd0*/  LDC R6, c[0x0][0x618] ;  /* 0x00018600ff067b82 */ /* 0x000e220000000800 */
[----:B------:R-:W-:Y:S02]  /*9fe0*/  IMAD.MOV.U32 R7, RZ, RZ, 0x1 ;  /* 0x00000001ff077424 */ /* 0x000fe400078e00ff */
[----:B------:R-:W-:-:S04]  /*9ff0*/  IMAD.X R5, RZ, RZ, ~R0, P0 ;  /* 0x000000ffff057224 */ /* 0x000fc800000e0e00 */
[-C--:B-1----:R-:W-:Y:S01]  /*a000*/  IMAD R0, R5, R14.reuse, RZ ;  /* 0x0000000e05007224 */ /* 0x082fe200078e02ff */
[----:B------:R-:W1:Y:S01]  /*a010*/  LDC R8, c[0x0][0x608] ;  /* 0x00018200ff087b82 */ /* 0x000e620000000800 */
[----:B------:R-:W-:-:S04]  /*a020*/  IMAD.WIDE.U32 R4, R3, R14, R16 ;  /* 0x0000000e03047225 */ /* 0x000fc800078e0010 */
[----:B------:R-:W-:Y:S01]  /*a030*/  IMAD R3, R3, R15, R0 ;  /* 0x0000000f03037224 */ /* 0x000fe200078e0200 */
[----:B------:R-:W-:Y:S02]  /*a040*/  I2FP.F32.U32 R0, R24 ;  /* 0x0000001800007245 */ /* 0x000fe40000201000 */
[----:B------:R-:W3:Y:S01]  /*a050*/  LDC R28, c[0x0][0x658] ;  /* 0x00019600ff1c7b82 */ /* 0x000ee20000000800 */
[----:B------:R-:W-:Y:S01]  /*a060*/  IMAD.IADD R3, R5, 0x1, R3 ;  /* 0x0000000105037824 */ /* 0x000fe200078e0203 */
[----:B--2---:R-:W-:Y:S01]  /*a070*/  ISETP.NE.U32.AND P0, PT, R30, RZ, PT ;  /* 0x000000ff1e00720c */ /* 0x004fe20003f05070 */
[----:B------:R-:W-:Y:S01]  /*a080*/  FMUL R0, R0, UR4 ;  /* 0x0000000400007c20 */ /* 0x000fe20008400000 */
[----:B------:R-:W-:Y:S02]  /*a090*/  IMAD.MOV.U32 R5, RZ, RZ, -0x1 ;  /* 0xffffffffff057424 */ /* 0x000fe400078e00ff */
[----:B------:R-:W-:Y:S01]  /*a0a0*/  ISETP.NE.AND.EX P0, PT, R31, RZ, PT, P0 ;  /* 0x000000ff1f00720c */ /* 0x000fe20003f05300 */
[----:B------:R2:W4:Y:S01]  /*a0b0*/  F2I.U32.TRUNC.NTZ R13, R0 ;  /* 0x00000000000d7305 */ /* 0x000522000020f000 */
[----:B------:R-:W2:Y:S01]  /*a0c0*/  LDC R15, c[0x0][0x148] ;  /* 0x00005200ff0f7b82 */ /* 0x000ea20000000800 */
[----:B0-----:R-:W-:-:S02]  /*a0d0*/  SHF.R.U64 R12, R4, R6, R3 ;  /* 0x00000006040c7219 */ /* 0x001fc40000001203 */
[----:B------:R-:W-:-:S05]  /*a0e0*/  SHF.R.U32.HI R3, RZ, R6, R3 ;  /* 0x00000006ff037219 */ /* 0x000fca0000011603 */
[----:B------:R-:W0:Y:S01]  /*a0f0*/  LDC R20, c[0x0][0x600] ;  /* 0x00018000ff147b82 */ /* 0x000e220000000800 */
[-CC-:B-1----:R-:W-:Y:S02]  /*a100*/  SHF.R.U64 R10, R12, R8.reuse, R3.reuse ;  /* 0x000000080c0a7219 */ /* 0x182fe40000001203 */
[----:B------:R-:W-:-:S05]  /*a110*/  SHF.R.U32.HI R3, RZ, R8, R3 ;  /* 0x00000008ff037219 */ /* 0x000fca0000011603 */
[----:B------:R-:W1:Y:S01]  /*a120*/  LDC R21, c[0x0][0x648] ;  /* 0x00019200ff157b82 */ /* 0x000e620000000800 */
[-C--:B---3--:R-:W-:Y:S02]  /*a130*/  SHF.L.U32 R4, R5, R28.reuse, RZ ;  /* 0x0000001c05047219 */ /* 0x088fe400000006ff */
[-CC-:B------:R-:W-:Y:S02]  /*a140*/  SHF.R.U64 R14, R10, R28.reuse, R3.reuse ;  /* 0x0000001c0a0e7219 */ /* 0x180fe40000001203 */
[----:B------:R-:W-:Y:S02]  /*a150*/  SHF.R.U32.HI R5, RZ, R28, R3 ;  /* 0x0000001cff057219 */ /* 0x000fe40000011603 */
[----:B------:R-:W-:Y:S01]  /*a160*/  LOP3.LUT R153, RZ, R4, RZ, 0x33, !PT ;  /* 0x00000004ff997212 */ /* 0x000fe200078e33ff */
[----:B------:R-:W3:Y:S01]  /*a170*/  LDC R25, c[0x0][0x638] ;  /* 0x00018e00ff197b82 */ /* 0x000ee20000000800 */
[----:B------:R-:W-:Y:S01]  /*a180*/  SHF.L.U32 R28, R7, R28, RZ ;  /* 0x0000001c071c7219 */ /* 0x000fe200000006ff */
[----:B------:R-:W-:-:S06]  /*a190*/  IMAD.MOV.U32 R4, RZ, RZ, R14 ;  /* 0x000000ffff047224 */ /* 0x000fcc00078e000e */
[----:B------:R-:W0:Y:S01]  /*a1a0*/  LDC R27, c[0x0][0x610] ;  /* 0x00018400ff1b7b82 */ /* 0x000e220000000800 */
[----:B----4-:R-:W-:Y:S05]  /*a1b0*/  @!P0 BRA `(.L_x_285) ;  /* 0x0000000000288947 */ /* 0x010fea0003800000 */
[----:B------:R-:W4:Y:S02]  /*a1c0*/  LDC R3, c[0x0][0x64c] ;  /* 0x00019300ff037b82 */ /* 0x000f240000000800 */
[----:B----4-:R-:W-:-:S05]  /*a1d0*/  IADD3 R3, P0, R14, R3, RZ ;  /* 0x000000030e037210 */ /* 0x010fca0007f1e0ff */
        /* <DEDUP_REMOVED lines=8> */
.L_x_285:
[----:B------:R-:W-:Y:S01]  /*a260*/  ISETP.NE.AND P0, PT, R2, 0x1, PT ;  /* 0x000000010200780c */ /* 0x000fe20003f05270 */
[----:B------:R-:W-:Y:S01]  /*a270*/  IMAD.MOV R13, RZ, RZ, -R13 ;  /* 0x000000ffff0d7224 */ /* 0x000fe200078e0a0d */
[----:B-12---:R-:W-:Y:S01]  /*a280*/  SHF.R.U64 R0, R4, R21, R5 ;  /* 0x0000001504007219 */ /* 0x006fe20000001205 */
[----:B0-----:R-:W-:Y:S01]  /*a290*/  VIADD R5, R20, 0xffffffff ;  /* 0xffffffff14057836 */ /* 0x001fe20000000000 */
[----:B------:R-:W-:-:S03]  /*a2a0*/  LOP3.LUT R153, R10, R153, RZ, 0xc0, !PT ;  /* 0x000000990a997212 */ /* 0x000fc600078ec0ff */
[----:B------:R-:W-:Y:S01]  /*a2b0*/  IMAD.MOV R3, RZ, RZ, -R0 ;  /* 0x000000ffff037224 */ /* 0x000fe200078e0a00 */
[----:B------:R-:W-:Y:S01]  /*a2c0*/  LOP3.LUT R5, R12, R5, RZ, 0xc0, !PT ;  /* 0x000000050c057212 */ /* 0x000fe200078ec0ff */
[----:B------:R-:W-:Y:S02]  /*a2d0*/  IMAD R153, R28, R0, R153 ;  /* 0x000000001c997224 */ /* 0x000fe400078e0299 */
[----:B---3--:R-:W-:Y:S02]  /*a2e0*/  IMAD R0, R3, R25, R14 ;  /* 0x0000001903007224 */ /* 0x008fe400078e020e */
[----:B------:R-:W-:Y:S02]  /*a2f0*/  @P0 IMAD R26, R15, R13, R24 ;  /* 0x0000000d0f1a0224 */ /* 0x000fe400078e0218 */
[----:B------:R-:W-:Y:S02]  /*a300*/  IMAD R4, R0, R20, R5 ;  /* 0x0000001400047224 */ /* 0x000fe400078e0205 */
[----:B------:R-:W-:-:S02]  /*a310*/  IMAD R153, R153, R27, R26 ;  /* 0x0000001b99997224 */ /* 0x000fc400078e021a */
[----:B------:R-:W-:-:S03]  /*a320*/  IMAD.MOV.U32 R3, RZ, RZ, 0x1 ;  /* 0x00000001ff037424 */ /* 0x000fc600078e00ff */
[----:B------:R-:W-:Y:S02]  /*a330*/  SEL R152, R4, R153, !P0 ;  /* 0x0000009904987207 */ /* 0x000fe40004000000 */
[----:B------:R-:W-:Y:S02]  /*a340*/  PRMT R0, R3, 0x7610, R0 ;  /* 0x0000761003007816 */ /* 0x000fe40000000000 */
[----:B------:R-:W-:-:S07]  /*a350*/  SEL R153, R153, R4, !P0 ;  /* 0x0000000499997207 */ /* 0x000fce0004000000 */
.L_x_283:
[----:B------:R-:W-:-:S13]  /*a360*/  LOP3.LUT P0, RZ, R0, 0xff, RZ, 0xc0, !PT ;  /* 0x000000ff00ff7812 */ /* 0x000fda000780c0ff */
[----:B------:R-:W-:Y:S05]  /*a370*/  @P0 BRA `(.L_x_286) ;  /* 0xffffff6800f40947 */ /* 0x000fea000383ffff */
[----:B------:R-:W-:Y:S05]  /*a380*/  EXIT ;  /* 0x000000000000794d */ /* 0x000fea0003800000 */
.L_x_3:
[----:B0-----:R-:W-:Y:S01]  /*a390*/  ULDC.64 UR4, c[0x0][0x650] ;  /* 0x0001940000047ab9 */ /* 0x001fe20000000a00 */
        /* <DEDUP_REMOVED lines=25> */
.L_x_288:
[--C-:B------:R-:W-:Y:S01]  /*a530*/  SHF.R.U64 R12, R10, R14, R11.reuse ;  /* 0x0000000e0a0c7219 */ /* 0x100fe2000000120b */
[----:B------:R-:W0:Y:S01]  /*a540*/  LDC R22, c[0x0][0x618] ;  /* 0x00018600ff167b82 */ /* 0x000e220000000800 */
[----:B------:R-:W-:Y:S01]  /*a550*/  I2FP.F32.U32 R6, R4 ;  /* 0x0000000400067245 */ /* 0x000fe20000201000 */
[----:B------:R-:W-:Y:S01]  /*a560*/  ULDC UR4, c[0x0][0x150] ;  /* 0x0000540000047ab9 */ /* 0x000fe20000000800 */
[----:B------:R-:W-:Y:S02]  /*a570*/  SHF.R.U32.HI R5, RZ, R14, R11 ;  /* 0x0000000eff057219 */ /* 0x000fe4000001160b */
[----:B------:R-:W-:Y:S01]  /*a580*/  IADD3 R9, P0, RZ, -R12, RZ ;  /* 0x8000000cff097210 */ /* 0x000fe20007f1e0ff */
[----:B------:R-:W-:Y:S01]  /*a590*/  FMUL R11, R6, UR4 ;  /* 0x00000004060b7c20 */ /* 0x000fe20008400000 */
[----:B------:R-:W-:Y:S01]  /*a5a0*/  ULDC UR4, c[0x0][0x154] ;  /* 0x0000550000047ab9 */ /* 0x000fe20000000800 */
[----:B------:R-:W1:Y:S02]  /*a5b0*/  LDC.64 R24, c[0x0][0x640] ;  /* 0x00019000ff187b82 */ /* 0x000e640000000a00 */
[----:B------:R-:W-:-:S02]  /*a5c0*/  IMAD.X R5, RZ, RZ, ~R5, P0 ;  /* 0x000000ffff057224 */ /* 0x000fc400000e0e05 */
[----:B------:R-:W2:Y:S01]  /*a5d0*/  F2I.U32.TRUNC.NTZ R11, R11 ;  /* 0x0000000b000b7305 */ /* 0x000ea2000020f000 */
[----:B------:R-:W-:-:S03]  /*a5e0*/  IMAD.WIDE.U32 R6, R9, R20, R16 ;  /* 0x0000001409067225 */ /* 0x000fc600078e0010 */
[----:B------:R-:W3:Y:S01]  /*a5f0*/  LDC R13, c[0x0][0x144] ;  /* 0x00005100ff0d7b82 */ /* 0x000ee20000000800 */
[----:B------:R-:W-:-:S04]  /*a600*/  IMAD R8, R5, R20, RZ ;  /* 0x0000001405087224 */ /* 0x000fc800078e02ff */
[----:B------:R-:W-:Y:S02]  /*a610*/  IMAD R5, R9, R21, R8 ;  /* 0x0000001509057224 */ /* 0x000fe400078e0208 */
[----:B------:R-:W-:Y:S01]  /*a620*/  IMAD.MOV.U32 R8, RZ, RZ, -0x1 ;  /* 0xffffffffff087424 */ /* 0x000fe200078e00ff */
[----:B------:R-:W4:Y:S01]  /*a630*/  LDC R14, c[0x0][0x608] ;  /* 0x00018200ff0e7b82 */ /* 0x000f220000000800 */
[----:B------:R-:W-:Y:S01]  /*a640*/  IMAD.IADD R5, R7, 0x1, R5 ;  /* 0x0000000107057824 */ /* 0x000fe200078e0205 */
[----:B------:R-:W-:-:S04]  /*a650*/  I2FP.F32.U32 R7, R3 ;  /* 0x0000000300077245 */ /* 0x000fc80000201000 */
[-C--:B0-----:R-:W-:Y:S01]  /*a660*/  SHF.R.U64 R10, R6, R22.reuse, R5 ;  /* 0x00000016060a7219 */ /* 0x081fe20000001205 */
[----:B--2---:R-:W-:Y:S01]  /*a670*/  IMAD.MOV R6, RZ, RZ, -R11 ;  /* 0x000000ffff067224 */ /* 0x004fe200078e0a0b */
[----:B------:R-:W0:Y:S01]  /*a680*/  LDC R9, c[0x0][0x658] ;  /* 0x00019600ff097b82 */ /* 0x000e220000000800 */
[----:B-1----:R-:W-:Y:S01]  /*a690*/  ISETP.NE.U32.AND P0, PT, R24, RZ, PT ;  /* 0x000000ff1800720c */ /* 0x002fe20003f05070 */
[----:B------:R-:W-:Y:S01]  /*a6a0*/  FMUL R7, R7, UR4 ;  /* 0x0000000407077c20 */ /* 0x000fe20008400000 */
[----:B------:R-:W-:Y:S02]  /*a6b0*/  SHF.R.U32.HI R5, RZ, R22, R5 ;  /* 0x00000016ff057219 */ /* 0x000fe40000011605 */
[----:B------:R-:W-:-:S03]  /*a6c0*/  ISETP.NE.AND.EX P0, PT, R25, RZ, PT, P0 ;  /* 0x000000ff1900720c */ /* 0x000fc60003f05300 */
[----:B------:R-:W1:Y:S01]  /*a6d0*/  LDC R20, c[0x0][0x148] ;  /* 0x00005200ff147b82 */ /* 0x000e620000000800 */
[----:B---3--:R-:W-:Y:S02]  /*a6e0*/  IMAD R23, R13, R6, R4 ;  /* 0x000000060d177224 */ /* 0x008fe400078e0204 */
[----:B------:R-:W-:-:S05]  /*a6f0*/  IMAD.MOV.U32 R6, RZ, RZ, 0x1 ;  /* 0x00000001ff067424 */ /* 0x000fca00078e00ff */
[----:B------:R-:W2:Y:S01]  /*a700*/  LDC R21, c[0x0][0x600] ;  /* 0x00018000ff157b82 */ /* 0x000ea20000000800 */
[-CC-:B----4-:R-:W-:Y:S02]  /*a710*/  SHF.R.U64 R13, R10, R14.reuse, R5.reuse ;  /* 0x0000000e0a0d7219 */ /* 0x190fe40000001205 */
[----:B------:R-:W-:Y:S02]  /*a720*/  SHF.R.U32.HI R4, RZ, R14, R5 ;  /* 0x0000000eff047219 */ /* 0x000fe40000011605 */
[----:B------:R3:W4:Y:S03]  /*a730*/  F2I.U32.TRUNC.NTZ R14, R7 ;  /* 0x00000007000e7305 */ /* 0x000726000020f000 */
[----:B------:R-:W1:Y:S01]  /*a740*/  LDC R26, c[0x0][0x648] ;  /* 0x00019200ff1a7b82 */ /* 0x000e620000000800 */
[-C--:B0-----:R-:W-:Y:S02]  /*a750*/  SHF.R.U64 R15, R13, R9.reuse, R4 ;  /* 0x000000090d0f7219 */ /* 0x081fe40000001204 */
[----:B------:R-:W-:-:S02]  /*a760*/  SHF.L.U32 R8, R8, R9, RZ ;  /* 0x0000000908087219 */ /* 0x000fc400000006ff */
[-C--:B------:R-:W-:Y:S01]  /*a770*/  SHF.R.U32.HI R5, RZ, R9.reuse, R4 ;  /* 0x00000009ff057219 */ /* 0x080fe20000011604 */
[----:B------:R-:W-:Y:S01]  /*a780*/  IMAD.MOV.U32 R4, RZ, RZ, R15 ;  /* 0x000000ffff047224 */ /* 0x000fe200078e000f */
[----:B------:R-:W-:Y:S01]  /*a790*/  SHF.L.U32 R22, R6, R9, RZ ;  /* 0x0000000906167219 */ /* 0x000fe200000006ff */
[----:B------:R-:W0:Y:S01]  /*a7a0*/  LDC R27, c[0x0][0x638] ;  /* 0x00018e00ff1b7b82 */ /* 0x000e220000000800 */
[----:B------:R-:W-:-:S07]  /*a7b0*/  LOP3.LUT R28, RZ, R8, RZ, 0x33, !PT ;  /* 0x00000008ff1c7212 */ /* 0x000fce00078e33ff */
        /* <DEDUP_REMOVED lines=12> */
.L_x_289:
[----:B------:R-:W-:Y:S01]  /*a880*/  ISETP.NE.AND P0, PT, R2, 0x1, PT ;  /* 0x000000010200780c */ /* 0x000fe20003f05270 */
[----:B--2---:R-:W-:Y:S01]  /*a890*/  VIADD R7, R21, 0xffffffff ;  /* 0xffffffff15077836 */ /* 0x004fe20000000000 */
[----:B-1----:R-:W-:Y:S01]  /*a8a0*/  SHF.R.U64 R5, R4, R26, R5 ;  /* 0x0000001a04057219 */ /* 0x002fe20000001205 */
[----:B------:R-:W-:Y:S01]  /*a8b0*/  IMAD.MOV R14, RZ, RZ, -R14 ;  /* 0x000000ffff0e7224 */ /* 0x000fe200078e0a0e */
[----:B------:R-:W-:Y:S01]  /*a8c0*/  LOP3.LUT R4, R13, R28, RZ, 0xc0, !PT ;  /* 0x0000001c0d047212 */ /* 0x000fe200078ec0ff */
[----:B------:R-:W-:Y:S01]  /*a8d0*/  IMAD.MOV.U32 R8, RZ, RZ, R12 ;  /* 0x000000ffff087224 */ /* 0x000fe200078e000c */
[----:B------:R-:W-:Y:S01]  /*a8e0*/  LOP3.LUT R10, R10, R7, RZ, 0xc0, !PT ;  /* 0x000000070a0a7212 */ /* 0x000fe200078ec0ff */
[----:B------:R-:W-:Y:S02]  /*a8f0*/  IMAD.MOV R6, RZ, RZ, -R5 ;  /* 0x000000ffff067224 */ /* 0x000fe400078e0a05 */
[----:B------:R-:W-:-:S04]  /*a900*/  IMAD R4, R22, R5, R4 ;  /* 0x0000000516047224 */ /* 0x000fc800078e0204 */
[----:B------:R-:W-:Y:S02]  /*a910*/  @P0 IMAD R23, R20, R14, R3 ;  /* 0x0000000e14170224 */ /* 0x000fe400078e0203 */
[----:B0-----:R-:W-:Y:S02]  /*a920*/  IMAD R3, R6, R27, R15 ;  /* 0x0000001b06037224 */ /* 0x001fe400078e020f */
[----:B------:R-:W-:Y:S02]  /*a930*/  IMAD R7, R4, R29, R23 ;  /* 0x0000001d04077224 */ /* 0x000fe400078e0217 */
[----:B------:R-:W-:Y:S02]  /*a940*/  IMAD R4, R3, R21, R10 ;  /* 0x0000001503047224 */ /* 0x000fe400078e020a */
[----:B------:R-:W-:-:S03]  /*a950*/  IMAD.MOV.U32 R6, RZ, RZ, 0x1 ;  /* 0x00000001ff067424 */ /* 0x000fc600078e00ff */
[----:B------:R-:W-:Y:S02]  /*a960*/  SEL R9, R4, R7, !P0 ;  /* 0x0000000704097207 */ /* 0x000fe40004000000 */
[----:B------:R-:W-:-:S07]  /*a970*/  SEL R7, R7, R4, !P0 ;  /* 0x0000000407077207 */ /* 0x000fce0004000000 */
.L_x_287:
[----:B------:R-:W-:-:S08]  /*a980*/  NOP ;  /* 0x0000000000007918 */ /* 0x000fd00000000000 */
[----:B------:R-:W0:-:S00]  /*a990*/  USETMAXREG.DEALLOC.CTAPOOL 0x28 ;  /* 0x00000028000079c8 */ /* 0x000e0000080e0500 */
[----:B0-----:R-:W-:-:S13]  /*a9a0*/  ISETP.NE.AND P0, PT, R0, RZ, PT ;  /* 0x000000ff0000720c */ /* 0x001fda0003f05270 */
[----:B------:R-:W-:Y:S05]  /*a9b0*/  @P0 EXIT ;  /* 0x000000000000094d */ /* 0x000fea0003800000 */
[----:B------:R-:W-:Y:S01]  /*a9c0*/  LOP3.LUT P0, RZ, R6, 0xff, RZ, 0xc0, !PT ;  /* 0x000000ff06ff7812 */ /* 0x000fe2000780c0ff */
[----:B------:R-:W-:Y:S02]  /*a9d0*/  IMAD.MOV.U32 R0, RZ, RZ, 0x1 ;  /* 0x00000001ff007424 */ /* 0x000fe400078e00ff */
[----:B------:R-:W-:-:S10]  /*a9e0*/  IMAD.MOV.U32 R12, RZ, RZ, RZ ;  /* 0x000000ffff0c7224 */ /* 0x000fd400078e00ff */
[----:B------:R-:W-:Y:S05]  /*a9f0*/  @!P0 BRA `(.L_x_290) ;  /* 0x0000000c00608947 */ /* 0x000fea0003800000 */
[----:B------:R-:W0:Y:S01]  /*aa00*/  LDC R0, c[0x0][0x28c] ;  /* 0x0000a300ff007b82 */ /* 0x000e220000000800 */
[----:B------:R-:W-:Y:S01]  /*aa10*/  ULDC UR5, c[0x0][0x658] ;  /* 0x0001960000057ab9 */ /* 0x000fe20000000800 */
[----:B------:R-:W-:Y:S01]  /*aa20*/  UMOV UR7, 0xffffffff ;  /* 0xffffffff00077882 */ /* 0x000fe20000000000 */
[----:B------:R-:W-:Y:S01]  /*aa30*/  ULDC UR6, c[0x0][0xc] ;  /* 0x0000030000067ab9 */ /* 0x000fe20000000800 */
[----:B------:R-:W-:Y:S01]  /*aa40*/  USHF.L.U32 UR9, UR7, UR5, URZ ;  /* 0x0000000507097299 */ /* 0x000fe2000800063f */
[C---:B------:R-:W-:Y:S01]  /*aa50*/  LOP3.LUT P2, RZ, R18.reuse, 0x7f, RZ, 0xc0, !PT ;  /* 0x0000007f12ff7812 */ /* 0x040fe2000784c0ff */
[----:B------:R-:W-:Y:S01]  /*aa60*/  UMOV UR8, 0x1 ;  /* 0x0000000100087882 */ /* 0x000fe20000000000 */
[----:B------:R-:W-:Y:S01]  /*aa70*/  ULDC UR7, c[0x0][0x10] ;  /* 0x0000040000077ab9 */ /* 0x000fe20000000800 */
[----:B------:R-:W-:Y:S01]  /*aa80*/  LOP3.LUT P0, RZ, R18, 0x1f, RZ, 0xc0, !PT ;  /* 0x0000001f12ff7812 */ /* 0x000fe2000780c0ff */
[----:B------:R-:W-:Y:S01]  /*aa90*/  UIMAD.WIDE.U32 UR6, UR6, UR7, URZ ;  /* 0x00000007060672a5 */ /* 0x000fe2000f8e003f */
[----:B------:R-:W-:Y:S01]  /*aaa0*/  BSSY B0, `(.L_x_290) ;  /* 0x00000cd000007945 */ /* 0x000fe20003800000 */
[----:B------:R-:W-:Y:S01]  /*aab0*/  USHF.L.U32 UR5, UR8, UR5, URZ ;  /* 0x0000000508057299 */ /* 0x000fe2000800063f */
[----:B------:R-:W-:Y:S01]  /*aac0*/  IMAD.MOV.U32 R13, RZ, RZ, 0x1 ;  /* 0x00000001ff0d7424 */ /* 0x000fe200078e00ff */
[----:B------:R-:W-:Y:S01]  /*aad0*/  LOP3.LUT R11, R19, 0x2, RZ, 0xfc, !PT ;  /* 0x00000002130b7812 */ /* 0x000fe200078efcff */
[----:B------:R-:W-:Y:S01]  /*aae0*/  ULDC UR8, c[0x0][0x14] ;  /* 0x0000050000087ab9 */ /* 0x000fe20000000800 */
[----:B------:R-:W-:Y:S01]  /*aaf0*/  PLOP3.LUT P0, PT, P0, P2, PT, 0x8a, 0x0 ;  /* 0x000000000000781c */ /* 0x000fe20000705172 */
[----:B------:R-:W-:Y:S01]  /*ab00*/  UIMAD.WIDE.U32 UR30, UR6, UR8, URZ ;  /* 0x00000008061e72a5 */ /* 0x000fe2000f8e003f */
[----:B------:R-:W-:Y:S01]  /*ab10*/  IMAD.MOV.U32 R12, RZ, RZ, RZ ;  /* 0x000000ffff0c7224 */ /* 0x000fe200078e00ff */
[----:B------:R-:W-:Y:S01]  /*ab20*/  UIMAD UR7, UR7, UR8, URZ ;  /* 0x00000008070772a4 */ /* 0x000fe2000f8e023f */
[----:B------:R-:W-:Y:S01]  /*ab30*/  ULDC UR4, c[0x0][0x600] ;  /* 0x0001800000047ab9 */ /* 0x000fe20000000800 */
[----:B------:R-:W-:-:S02]  /*ab40*/  ULOP3.LUT UR6, URZ, UR9, URZ, 0x33, !UPT ;  /* 0x000000093f067292 */ /* 0x000fc4000f8e333f */
[----:B------:R-:W-:Y:S01]  /*ab50*/  UIADD3 UR4, UR4, -0x1, URZ ;  /* 0xffffffff04047890 */ /* 0x000fe2000fffe03f */
[----:B0-----:R-:W-:Y:S01]  /*ab60*/  VIADD R0, R0, 0x3f ;  /* 0x0000003f00007836 */ /* 0x001fe20000000000 */
[----:B------:R-:W-:Y:S01]  /*ab70*/  UIADD3 UR7, UR31, UR7, URZ ;  /* 0x000000071f077290 */ /* 0x000fe2000fffe03f */
[----:B------:R-:W-:-:S03]  /*ab80*/  ULDC.64 UR38, c[0x0][0x198] ;  /* 0x0000660000267ab9 */ /* 0x000fc60000000a00 */
[----:B------:R-:W-:-:S04]  /*ab90*/  SHF.R.S32.HI R3, RZ, 0x1f, R0 ;  /* 0x0000001fff037819 */ /* 0x000fc80000011400 */
[----:B------:R-:W-:Y:S01]  /*aba0*/  LEA.HI R3, R3, R0, RZ, 0x6 ;  /* 0x0000000003037211 */ /* 0x000fe200078f30ff */
[----:B------:R-:W-:-:S03]  /*abb0*/  IMAD.MOV.U32 R0, RZ, RZ, 0x1 ;  /* 0x00000001ff007424 */ /* 0x000fc600078e00ff */
[----:B------:R-:W-:-:S05]  /*abc0*/  SHF.R.S32.HI R3, RZ, 0x6, R3 ;  /* 0x00000006ff037819 */ /* 0x000fca0000011403 */
[----:B------:R-:W-:-:S07]  /*abd0*/  VIADD R10, R3, 0x1 ;  /* 0x00000001030a7836 */ /* 0x000fce0000000000 */
.L_x_302:
[----:B------:R-:W-:-:S03]  /*abe0*/  UMOV UR8, 0xffffffff ;  /* 0xffffffff00087882 */ /* 0x000fc60000000000 */
[----:B------:R-:W-:Y:S05]  /*abf0*/  BRA.DIV UR8, `(.L_x_291) ;  /* 0x0000000e08f07947 */ /* 0x000fea000b800000 */
[----:B------:R-:W-:-:S13]  /*ac00*/  ELECT P6, URZ, PT ;  /* 0x00000000003f782f */ /* 0x000fda00038c0000 */
.L_x_314:
[----:B------:R-:W0:Y:S01]  /*ac10*/  LDC R4, c[0x0][0x28c] ;  /* 0x0000a300ff047b82 */ /* 0x000e220000000800 */
[----:B------:R-:W-:Y:S01]  /*ac20*/  BSSY B1, `(.L_x_292) ;  /* 0x0000043000017945 */ /* 0x000fe20003800000 */
[----:B0-----:R-:W-:-:S13]  /*ac30*/  ISETP.LT.OR P6, PT, R4, 0x1, !P6 ;  /* 0x000000010400780c */ /* 0x001fda00077c1670 */
[----:B------:R-:W-:Y:S05]  /*ac40*/  @P6 BRA `(.L_x_293) ;  /* 0x0000000400006947 */ /* 0x000fea0003800000 */
[----:B------:R-:W-:Y:S02]  /*ac50*/  IMAD.SHL.U32 R15, R7, 0x80, RZ ;  /* 0x00000080070f7824 */ /* 0x000fe400078e00ff */
[----:B------:R-:W-:Y:S02]  /*ac60*/  IMAD.SHL.U32 R18, R9, 0x100, RZ ;  /* 0x0000010009127824 */ /* 0x000fe400078e00ff */
[----:B------:R-:W-:Y:S02]  /*ac70*/  IMAD.MOV.U32 R20, RZ, RZ, RZ ;  /* 0x000000ffff147224 */ /* 0x000fe400078e00ff */
[----:B------:R-:W-:Y:S02]  /*ac80*/  IMAD.MOV.U32 R4, RZ, RZ, R10 ;  /* 0x000000ffff047224 */ /* 0x000fe400078e000a */
[----:B------:R-:W-:Y:S02]  /*ac90*/  IMAD.MOV.U32 R5, RZ, RZ, R0 ;  /* 0x000000ffff057224 */ /* 0x000fe400078e0000 */
[----:B------:R-:W-:-:S07]  /*aca0*/  IMAD.MOV.U32 R6, RZ, RZ, R12 ;  /* 0x000000ffff067224 */ /* 0x000fce00078e000c */
.L_x_297:
[----:B------:R-:W0:Y:S01]  /*acb0*/  S2R R14, SR_CgaCtaId ;  /* 0x00000000000e7919 */ /* 0x000e220000008800 */
[----:B------:R-:W-:Y:S01]  /*acc0*/  MOV R7, 0x400 ;  /* 0x0000040000077802 */ /* 0x000fe20000000f00 */
[----:B------:R-:W1:Y:S03]  /*acd0*/  @!P2 LDC R9, c[0x0][0x500] ;  /* 0x00014000ff09ab82 */ /* 0x000e660000000800 */
[----:B0-----:R-:W-:Y:S02]  /*ace0*/  LEA R21, R14, R7, 0x18 ;  /* 0x000000070e157211 */ /* 0x001fe400078ec0ff */
[----:B------:R-:W-:-:S03]  /*acf0*/  SHF.L.U32 R7, R5, 0x1f, RZ ;  /* 0x0000001f05077819 */ /* 0x000fc600000006ff */
[----:B------:R-:W-:-:S04]  /*ad00*/  IMAD R14, R6, 0x8, R21 ;  /* 0x00000008060e7824 */ /* 0x000fc800078e0215 */
[----:B------:R-:W0:Y:S02]  /*ad10*/  SYNCS.PHASECHK.TRANS64.TRYWAIT P1, [R14+URZ+0x28], R7 ;  /* 0x000028070e0075a7 */ /* 0x000e24000802017f */
[----:B01----:R-:W-:Y:S05]  /*ad20*/  @!P1 BRA `(.L_x_294) ;  /* 0x0000000c00c49947 */ /* 0x003fea0003800000 */
.L_x_315:
[----:B0-----:R-:W-:Y:S01]  /*ad30*/  PRMT R7, R11, 0x9910, RZ ;  /* 0x000099100b077816 */ /* 0x001fe200000000ff */
[----:B------:R0:W-:Y:S03]  /*ad40*/  @!P2 SYNCS.ARRIVE.TRANS64 RZ, [R14+URZ], R9 ;  /* 0x000000090effa9a7 */ /* 0x0001e6000800003f */
[----:B------:R-:W-:-:S13]  /*ad50*/  ISETP.NE.AND P1, PT, R7, 0x2, PT ;  /* 0x000000020700780c */ /* 0x000fda0003f25270 */
[----:B0-----:R-:W-:Y:S05]  /*ad60*/  @P1 BRA `(.L_x_295) ;  /* 0x0000000000041947 */ /* 0x001fea0003800000 */
[----:B------:R-:W-:Y:S01]  /*ad70*/  BPT.TRAP 0x1 ;  /* 0x000000040000795c */ /* 0x000fe20000300000 */
.L_x_295:
[----:B------:R-:W-:Y:S05]  /*ad80*/  @P0 BRA `(.L_x_296) ;  /* 0x0000000000040947 */ /* 0x000fea0003800000 */
[----:B------:R-:W-:Y:S01]  /*ad90*/  BPT.TRAP 0x1 ;  /* 0x000000040000795c */ /* 0x000fe20000300000 */
.L_x_296:
[--C-:B------:R-:W-:Y:S01]  /*ada0*/  IMAD R7, R6, 0x8000, R21.reuse ;  /* 0x0000800006077824 */ /* 0x100fe200078e0215 */
[----:B------:R-:W-:Y:S01]  /*adb0*/  R2UR UR34, R20 ;  /* 0x00000000142272ca */ /* 0x000fe200000e0000 */
[----:B------:R-:W-:Y:S01]  /*adc0*/  IMAD R21, R6, 0x10000, R21 ;  /* 0x0001000006157824 */ /* 0x000fe200078e0215 */
[----:B------:R-:W-:Y:S01]  /*add0*/  R2UR UR33, R14 ;  /* 0x000000000e2172ca */ /* 0x000fe200000e0000 */
[----:B------:R-:W-:Y:S01]  /*ade0*/  VIADD R4, R4, 0xffffffff ;  /* 0xffffffff04047836 */ /* 0x000fe20000000000 */
[----:B------:R-:W-:Y:S01]  /*adf0*/  R2UR UR24, R7 ;  /* 0x00000000071872ca */ /* 0x000fe200000e0000 */
[----:B------:R-:W-:Y:S01]  /*ae00*/  UIADD3 UR14, UP0, UR38, 0xf0, URZ ;  /* 0x000000f0260e7890 */ /* 0x000fe2000ff1e03f */
[----:B------:R-:W-:Y:S01]  /*ae10*/  R2UR UR8, R21 ;  /* 0x00000000150872ca */ /* 0x000fe200000e0000 */
[----:B------:R-:W-:Y:S01]  /*ae20*/  UIADD3 UR40, UP1, UR38, 0x1f0, URZ ;  /* 0x000001f026287890 */ /* 0x000fe2000ff3e03f */
[----:B------:R-:W-:Y:S01]  /*ae30*/  R2UR UR36, R8 ;  /* 0x00000000082472ca */ /* 0x000fe200000e0000 */
[----:B------:R-:W-:Y:S01]  /*ae40*/  UIADD3.X UR15, URZ, UR39, URZ, UP0, !UPT ;  /* 0x000000273f0f7290 */ /* 0x000fe200087fe43f */
[----:B------:R-:W-:Y:S01]  /*ae50*/  R2UR UR35, R15 ;  /* 0x000000000f2372ca */ /* 0x000fe200000e0000 */
[----:B------:R-:W-:Y:S01]  /*ae60*/  UIADD3.X UR41, URZ, UR39, URZ, UP1, !UPT ;  /* 0x000000273f297290 */ /* 0x000fe20008ffe43f */
[----:B------:R-:W-:Y:S01]  /*ae70*/  R2UR UR19, R18 ;  /* 0x00000000121372ca */ /* 0x000fe200000e0000 */
[----:B------:R-:W-:Y:S01]  /*ae80*/  UIADD3 UR26, UR34, 0x20, URZ ;  /* 0x00000020221a7890 */ /* 0x000fe2000fffe03f */
[----:B------:R-:W-:Y:S01]  /*ae90*/  ISETP.GT.AND P3, PT, R4, 0x1, PT ;  /* 0x000000010400780c */ /* 0x000fe20003f64270 */
[----:B------:R-:W-:Y:S01]  /*aea0*/  VIADD R6, R6, 0x1 ;  /* 0x0000000106067836 */ /* 0x000fe20000000000 */
[----:B------:R-:W-:Y:S01]  /*aeb0*/  UMOV UR22, 0x0 ;  /* 0x0000000000167882 */ /* 0x000fe20000000000 */
[----:B------:R-:W-:Y:S01]  /*aec0*/  UIADD3 UR32, UR24, 0x100, URZ ;  /* 0x0000010018207890 */ /* 0x000fe2000fffe03f */
[----:B------:R-:W-:Y:S01]  /*aed0*/  VIADD R20, R20, 0x40 ;  /* 0x0000004014147836 */ /* 0x000fe20000000000 */
[----:B------:R-:W-:Y:S01]  /*aee0*/  UIADD3 UR24, UR24, 0x4100, URZ ;  /* 0x0000410018187890 */ /* 0x000fe2000fffe03f */
[----:B------:R-:W-:Y:S01]  /*aef0*/  ISETP.NE.AND P1, PT, R6, 0x5, PT ;  /* 0x000000050600780c */ /* 0x000fe20003f25270 */
[----:B------:R-:W-:-:S02]  /*af00*/  UIADD3 UR16, UR8, 0x28100, URZ ;  /* 0x0002810008107890 */ /* 0x000fc4000fffe03f */
[----:B------:R-:W-:Y:S01]  /*af10*/  UIADD3 UR8, UR8, 0x30100, URZ ;  /* 0x0003010008087890 */ /* 0x000fe2000fffe03f */
[----:B------:R-:W-:Y:S01]  /*af20*/  SEL R14, RZ, 0x1, P1 ;  /* 0x00000001ff0e7807 */ /* 0x000fe20000800000 */
[----:B------:R-:W-:Y:S01]  /*af30*/  UMOV UR23, 0x10000000 ;  /* 0x1000000000177882 */ /* 0x000fe20000000000 */
[----:B------:R-:W-:Y:S01]  /*af40*/  UMOV UR25, UR33 ;  /* 0x0000002100197c82 */ /* 0x000fe20008000000 */
[----:B------:R-:W-:Y:S01]  /*af50*/  UMOV UR28, UR36 ;  /* 0x00000024001c7c82 */ /* 0x000fe20008000000 */
[----:B------:R-:W-:Y:S01]  /*af60*/  UMOV UR27, UR35 ;  /* 0x00000023001b7c82 */ /* 0x000fe20008000000 */
[----:B------:R-:W-:Y:S01]  /*af70*/  UMOV UR17, UR33 ;  /* 0x0000002100117c82 */ /* 0x000fe20008000000 */
[----:B------:R-:W-:Y:S01]  /*af80*/  UMOV UR18, UR34 ;  /* 0x0000002200127c82 */ /* 0x000fe20008000000 */
[----:B------:R-:W-:Y:S01]  /*af90*/  UMOV UR20, UR36 ;  /* 0x0000002400147c82 */ /* 0x000fe20008000000 */
[----:B------:R0:W-:Y:S01]  /*afa0*/  UTMALDG.3D [UR32], [UR14], desc[UR22] ;  /* 0x000016200e0075b4 */ /* 0x0001e20008011000 */
[----:B------:R-:W-:Y:S01]  /*afb0*/  UMOV UR9, UR33 ;  /* 0x0000002100097c82 */ /* 0x000fe20008000000 */
[----:B------:R-:W-:Y:S01]  /*afc0*/  UMOV UR11, UR19 ;  /* 0x00000013000b7c82 */ /* 0x000fe20008000000 */
[----:B------:R-:W-:Y:S01]  /*afd0*/  UMOV UR12, UR36 ;  /* 0x00000024000c7c82 */ /* 0x000fe20008000000 */
[----:B------:R-:W-:Y:S01]  /*afe0*/  UMOV UR10, UR26 ;  /* 0x0000001a000a7c82 */ /* 0x000fe20008000000 */
[----:B------:R-:W-:-:S02]  /*aff0*/  LOP3.LUT R5, R5, R14, RZ, 0x3c, !PT ;  /* 0x0000000e05057212 */ /* 0x000fc400078e3cff */
[----:B------:R-:W-:Y:S01]  /*b000*/  SEL R6, R6, RZ, P1 ;  /* 0x000000ff06067207 */ /* 0x000fe20000800000 */
[----:B------:R0:W-:Y:S01]  /*b010*/  UTMALDG.3D [UR24], [UR14], desc[UR22] ;  /* 0x000016180e0075b4 */ /* 0x0001e20008011000 */
[----:B------:R0:W-:Y:S01]  /*b020*/  UTMALDG.3D [UR16], [UR40], desc[UR22] ;  /* 0x00001610280075b4 */ /* 0x0001e20008011000 */
[----:B------:R0:W-:Y:S02]  /*b030*/  UTMALDG.3D [UR8], [UR40], desc[UR22] ;  /* 0x00001608280075b4 */ /* 0x0001e40008011000 */
[----:B0-----:R-:W-:Y:S05]  /*b040*/  @P3 BRA `(.L_x_297) ;  /* 0xfffffffc00183947 */ /* 0x001fea000383ffff */
.L_x_293:
[----:B------:R-:W-:Y:S05]  /*b050*/  BSYNC B1 ;  /* 0x0000000000017941 */ /* 0x000fea0003800000 */
.L_x_292:
[----:B------:R-:W-:Y:S01]  /*b060*/  LOP3.LUT P3, RZ, R13, 0xff, RZ, 0xc0, !PT ;  /* 0x000000ff0dff7812 */ /* 0x000fe2000786c0ff */
[----:B------:R-:W-:Y:S01]  /*b070*/  IMAD.IADD R12, R3, 0x1, R12 ;  /* 0x00000001030c7824 */ /* 0x000fe200078e020c */
[----:B------:R-:W-:Y:S01]  /*b080*/  IADD3 R16, P4, R16, UR30, RZ ;  /* 0x0000001e10107c10 */ /* 0x000fe2000ff9e0ff */
[----:B------:R-:W-:Y:S01]  /*b090*/  ULDC.64 UR8, c[0x0][0x650] ;  /* 0x0001940000087ab9 */ /* 0x000fe20000000a00 */
[----:B------:R-:W-:Y:S01]  /*b0a0*/  BSSY B1, `(.L_x_298) ;  /* 0x000006a000017945 */ /* 0x000fe20003800000 */
[----:B------:R-:W-:Y:S01]  /*b0b0*/  IMAD.MOV.U32 R9, RZ, RZ, -0x1 ;  /* 0xffffffffff097424 */ /* 0x000fe200078e00ff */
[----:B------:R-:W-:Y:S01]  /*b0c0*/  ISETP.GT.U32.AND P1, PT, R12, 0x4, PT ;  /* 0x000000040c00780c */ /* 0x000fe20003f24070 */
[----:B------:R-:W-:Y:S01]  /*b0d0*/  IMAD.MOV.U32 R8, RZ, RZ, -0x1 ;  /* 0xffffffffff087424 */ /* 0x000fe200078e00ff */
[----:B------:R-:W-:Y:S02]  /*b0e0*/  IADD3.X R17, R17, UR7, RZ, P4, !PT ;  /* 0x0000000711117c10 */ /* 0x000fe4000a7fe4ff */
[----:B------:R-:W-:-:S02]  /*b0f0*/  ISETP.LT.U32.AND P1, PT, R3, 0x5, P1 ;  /* 0x000000050300780c */ /* 0x000fc40000f21070 */
[----:B------:R-:W-:Y:S01]  /*b100*/  PRMT R13, RZ, 0x7610, R13 ;  /* 0x00007610ff0d7816 */ /* 0x000fe2000000000d */
[----:B------:R-:W0:Y:S01]  /*b110*/  @P3 S2R R5, SR_CgaCtaId ;  /* 0x0000000000053919 */ /* 0x000e220000008800 */
[----:B------:R-:W-:-:S04]  /*b120*/  @P3 MOV R4, 0x400 ;  /* 0x0000040000043802 */ /* 0x000fc80000000f00 */
[----:B0-----:R-:W-:Y:S01]  /*b130*/  @P3 LEA R6, R5, R4, 0x18 ;  /* 0x0000000405063211 */ /* 0x001fe200078ec0ff */
[----:B------:R-:W-:-:S03]  /*b140*/  IMAD.WIDE.U32 R4, R12, -0x33333333, RZ ;  /* 0xcccccccd0c047825 */ /* 0x000fc600078e00ff */
[----:B------:R0:W-:Y:S01]  /*b150*/  @P3 SYNCS.ARRIVE.TRANS64.A1T0 RZ, [R6+URZ+0x68], RZ ;  /* 0x000068ff06ff39a7 */ /* 0x0001e2000810003f */
[----:B------:R-:W-:Y:S02]  /*b160*/  ISETP.GE.U32.AND P3, PT, R3, 0x5, PT ;  /* 0x000000050300780c */ /* 0x000fe40003f66070 */
[----:B------:R-:W-:Y:S02]  /*b170*/  SHF.R.U32.HI R7, RZ, 0x2, R5 ;  /* 0x00000002ff077819 */ /* 0x000fe40000011605 */
[----:B------:R-:W-:Y:S02]  /*b180*/  SEL R5, RZ, 0x1, !P1 ;  /* 0x00000001ff057807 */ /* 0x000fe40004800000 */
[----:B------:R-:W-:Y:S01]  /*b190*/  ISETP.GE.U32.AND P1, PT, R16, UR8, PT ;  /* 0x0000000810007c0c */ /* 0x000fe2000bf26070 */
[----:B------:R-:W-:Y:S01]  /*b1a0*/  IMAD R12, R7, -0x5, R12 ;  /* 0xfffffffb070c7824 */ /* 0x000fe200078e020c */
[----:B------:R-:W-:Y:S02]  /*b1b0*/  LOP3.LUT R0, R0, R5, RZ, 0x3c, !PT ;  /* 0x0000000500007212 */ /* 0x000fe400078e3cff */
[----:B------:R-:W-:-:S02]  /*b1c0*/  ISETP.GE.U32.AND.EX P1, PT, R17, UR9, PT, P1 ;  /* 0x0000000911007c0c */ /* 0x000fc4000bf26110 */
[----:B------:R-:W-:Y:S02]  /*b1d0*/  PRMT R4, RZ, 0x7610, R4 ;  /* 0x00007610ff047816 */ /* 0x000fe40000000004 */
[----:B------:R-:W-:Y:S01]  /*b1e0*/  @P3 LOP3.LUT R0, R0, 0x1, R7, 0x78, !PT ;  /* 0x0000000100003812 */ /* 0x000fe200078e7807 */
[----:B------:R-:W-:-:S08]  /*b1f0*/  IMAD.MOV.U32 R7, RZ, RZ, -0x1 ;  /* 0xffffffffff077424 */ /* 0x000fd000078e00ff */
[----:B0-----:R-:W-:Y:S05]  /*b200*/  @P1 BRA `(.L_x_299) ;  /* 0x00000004004c1947 */ /* 0x001fea0003800000 */
[----:B------:R-:W-:Y:S01]  /*b210*/  ULDC.64 UR8, c[0x0][0x628] ;  /* 0x00018a0000087ab9 */ /* 0x000fe20000000a00 */
[----:B------:R-:W0:Y:S01]  /*b220*/  S2R R15, SR_CTAID.X ;  /* 0x00000000000f7919 */ /* 0x000e220000002500 */
[----:B------:R-:W-:Y:S01]  /*b230*/  ISETP.NE.U32.AND P1, PT, RZ, UR8, PT ;  /* 0x00000008ff007c0c */ /* 0x000fe2000bf25070 */
[----:B------:R-:W-:Y:S01]  /*b240*/  ULDC UR11, c[0x0][0x630] ;  /* 0x00018c00000b7ab9 */ /* 0x000fe20000000800 */
[----:B------:R-:W-:Y:S01]  /*b250*/  IMAD.MOV.U32 R4, RZ, RZ, R16 ;  /* 0x000000ffff047224 */ /* 0x000fe200078e0010 */
[----:B------:R-:W1:Y:S01]  /*b260*/  S2R R14, SR_CTAID.Y ;  /* 0x00000000000e7919 */ /* 0x000e620000002600 */
[----:B------:R-:W-:Y:S01]  /*b270*/  ISETP.NE.AND.EX P1, PT, RZ, UR9, PT, P1 ;  /* 0x00000009ff007c0c */ /* 0x000fe2000bf25310 */
[----:B------:R-:W-:-:S12]  /*b280*/  IMAD.MOV.U32 R5, RZ, RZ, R17 ;  /* 0x000000ffff057224 */ /* 0x000fd800078e0011 */
[----:B------:R-:W-:Y:S05]  /*b290*/  @!P1 BRA `(.L_x_300) ;  /* 0x0000000000289947 */ /* 0x000fea0003800000 */
[----:B------:R-:W-:Y:S02]  /*b2a0*/  ULDC UR10, c[0x0][0x634] ;  /* 0x00018d00000a7ab9 */ /* 0x000fe40000000800 */
[----:B------:R-:W-:-:S05]  /*b2b0*/  IADD3 R9, P1, R16, UR10, RZ ;  /* 0x0000000a10097c10 */ /* 0x000fca000ff3e0ff */
[----:B------:R-:W-:-:S04]  /*b2c0*/  IMAD.X R21, RZ, RZ, R17, P1 ;  /* 0x000000ffff157224 */ /* 0x000fc800008e0611 */
[----:B------:R-:W-:-:S04]  /*b2d0*/  IMAD.WIDE.U32 R6, R21, UR8, RZ ;  /* 0x0000000815067c25 */ /* 0x000fc8000f8e00ff */
[----:B------:R-:W-:-:S04]  /*b2e0*/  IMAD.WIDE.U32 R6, P1, R9, UR9, R6 ;  /* 0x0000000909067c25 */ /* 0x000fc8000f820006 */
[----:B------:R-:W-:-:S04]  /*b2f0*/  IMAD.WIDE.U32 R8, R9, UR8, RZ ;  /* 0x0000000809087c25 */ /* 0x000fc8000f8e00ff */
[----:B------:R-:W-:Y:S01]  /*b300*/  IMAD.X R5, RZ, RZ, RZ, P1 ;  /* 0x000000ffff057224 */ /* 0x000fe200008e06ff */
[----:B------:R-:W-:Y:S01]  /*b310*/  IADD3 RZ, P1, R9, R6, RZ ;  /* 0x0000000609ff7210 */ /* 0x000fe20007f3e0ff */
[----:B------:R-:W-:-:S04]  /*b320*/  IMAD.MOV.U32 R4, RZ, RZ, R7 ;  /* 0x000000ffff047224 */ /* 0x000fc800078e0007 */
[----:B------:R-:W-:-:S08]  /*b330*/  IMAD.WIDE.U32.X R4, R21, UR9, R4, P1 ;  /* 0x0000000915047c25 */ /* 0x000fd000088e0404 */
.L_x_300:
[--C-:B------:R-:W-:Y:S01]  /*b340*/  SHF.R.U64 R8, R4, UR11, R5.reuse ;  /* 0x0000000b04087c19 */ /* 0x100fe20008001205 */
[----:B------:R-:W-:Y:S01]  /*b350*/  ULDC.64 UR8, c[0x0][0x620] ;  /* 0x0001880000087ab9 */ /* 0x000fe20000000a00 */
[----:B------:R-:W-:Y:S01]  /*b360*/  SHF.R.U32.HI R4, RZ, UR11, R5 ;  /* 0x0000000bff047c19 */ /* 0x000fe20008011605 */
[----:B------:R-:W2:Y:S01]  /*b370*/  LDC R24, c[0x0][0x144] ;  /* 0x00005100ff187b82 */ /* 0x000ea20000000800 */
[----:B------:R-:W-:Y:S01]  /*b380*/  IADD3 R7, P1, RZ, -R8, RZ ;  /* 0x80000008ff077210 */ /* 0x000fe20007f3e0ff */
[----:B------:R-:W-:Y:S01]  /*b390*/  ULDC.64 UR12, c[0x0][0x640] ;  /* 0x00019000000c7ab9 */ /* 0x000fe20000000a00 */
[----:B0-----:R-:W-:Y:S01]  /*b3a0*/  I2FP.F32.U32 R9, R15 ;  /* 0x0000000f00097245 */ /* 0x001fe20000201000 */
[----:B------:R-:W-:Y:S02]  /*b3b0*/  ULDC UR10, c[0x0][0x608] ;  /* 0x00018200000a7ab9 */ /* 0x000fe40000000800 */
[----:B------:R-:W-:Y:S01]  /*b3c0*/  IMAD.X R4, RZ, RZ, ~R4, P1 ;  /* 0x000000ffff047224 */ /* 0x000fe200008e0e04 */
[----:B------:R-:W-:Y:S01]  /*b3d0*/  ISETP.NE.U32.AND P1, PT, RZ, UR12, PT ;  /* 0x0000000cff007c0c */ /* 0x000fe2000bf25070 */
[----:B------:R-:W0:Y:S02]  /*b3e0*/  LDC R21, c[0x0][0x148] ;  /* 0x00005200ff157b82 */ /* 0x000e240000000800 */
[----:B------:R-:W-:Y:S01]  /*b3f0*/  IMAD R6, R4, UR8, RZ ;  /* 0x0000000804067c24 */ /* 0x000fe2000f8e02ff */
[----:B------:R-:W-:Y:S01]  /*b400*/  ISETP.NE.AND.EX P1, PT, RZ, UR13, PT, P1 ;  /* 0x0000000dff007c0c */ /* 0x000fe2000bf25310 */
[----:B------:R-:W-:Y:S01]  /*b410*/  IMAD.WIDE.U32 R4, R7, UR8, R16 ;  /* 0x0000000807047c25 */ /* 0x000fe2000f8e0010 */
[----:B------:R-:W-:-:S03]  /*b420*/  ULDC UR8, c[0x0][0x150] ;  /* 0x0000540000087ab9 */ /* 0x000fc60000000800 */
[----:B------:R-:W-:Y:S02]  /*b430*/  IMAD R7, R7, UR9, R6 ;  /* 0x0000000907077c24 */ /* 0x000fe4000f8e0206 */
[----:B------:R-:W-:Y:S01]  /*b440*/  FMUL R6, R9, UR8 ;  /* 0x0000000809067c20 */ /* 0x000fe20008400000 */
[----:B------:R-:W-:Y:S01]  /*b450*/  ULDC UR8, c[0x0][0x618] ;  /* 0x0001860000087ab9 */ /* 0x000fe20000000800 */
[----:B------:R-:W-:Y:S01]  /*b460*/  ULDC UR9, c[0x0][0x154] ;  /* 0x0000550000097ab9 */ /* 0x000fe20000000800 */
[----:B------:R-:W-:-:S03]  /*b470*/  IMAD.IADD R5, R5, 0x1, R7 ;  /* 0x0000000105057824 */ /* 0x000fc600078e0207 */
[----:B------:R-:W3:Y:S02]  /*b480*/  F2I.U32.TRUNC.NTZ R6, R6 ;  /* 0x0000000600067305 */ /* 0x000ee4000020f000 */
[----:B------:R-:W-:Y:S02]  /*b490*/  SHF.R.U64 R9, R4, UR8, R5 ;  /* 0x0000000804097c19 */ /* 0x000fe40008001205 */
[----:B-1----:R-:W-:-:S05]  /*b4a0*/  I2FP.F32.U32 R4, R14 ;  /* 0x0000000e00047245 */ /* 0x002fca0000201000 */
[----:B------:R-:W-:Y:S01]  /*b4b0*/  FMUL R22, R4, UR9 ;  /* 0x0000000904167c20 */ /* 0x000fe20008400000 */
[----:B------:R-:W-:Y:S01]  /*b4c0*/  SHF.R.U32.HI R4, RZ, UR8, R5 ;  /* 0x00000008ff047c19 */ /* 0x000fe20008011605 */
[----:B------:R-:W-:-:S03]  /*b4d0*/  ULDC UR8, c[0x0][0x658] ;  /* 0x0001960000087ab9 */ /* 0x000fc60000000800 */
[--C-:B------:R-:W-:Y:S01]  /*b4e0*/  SHF.R.U64 R20, R9, UR10, R4.reuse ;  /* 0x0000000a09147c19 */ /* 0x100fe20008001204 */
[----:B------:R-:W1:Y:S01]  /*b4f0*/  F2I.U32.TRUNC.NTZ R22, R22 ;  /* 0x0000001600167305 */ /* 0x000e62000020f000 */
[----:B------:R-:W-:Y:S01]  /*b500*/  SHF.R.U32.HI R5, RZ, UR10, R4 ;  /* 0x0000000aff057c19 */ /* 0x000fe20008011604 */
[----:B---3--:R-:W-:-:S03]  /*b510*/  IMAD.MOV R6, RZ, RZ, -R6 ;  /* 0x000000ffff067224 */ /* 0x008fc600078e0a06 */
[----:B------:R-:W-:Y:S01]  /*b520*/  SHF.R.U64 R18, R20, UR8, R5 ;  /* 0x0000000814127c19 */ /* 0x000fe20008001205 */
[----:B--2---:R-:W-:Y:S01]  /*b530*/  IMAD R15, R24, R6, R15 ;  /* 0x00000006180f7224 */ /* 0x004fe200078e020f */
[----:B------:R-:W-:-:S03]  /*b540*/  SHF.R.U32.HI R23, RZ, UR8, R5 ;  /* 0x00000008ff177c19 */ /* 0x000fc60008011605 */
[----:B------:R-:W-:Y:S02]  /*b550*/  IMAD.MOV.U32 R4, RZ, RZ, R18 ;  /* 0x000000ffff047224 */ /* 0x000fe400078e0012 */
[----:B------:R-:W-:Y:S01]  /*b560*/  IMAD.MOV.U32 R5, RZ, RZ, R23 ;  /* 0x000000ffff057224 */ /* 0x000fe200078e0017 */
[----:B-1----:R-:W-:Y:S06]  /*b570*/  @!P1 BRA `(.L_x_301) ;  /* 0x0000000000289947 */ /* 0x002fec0003800000 */
[----:B------:R-:W-:Y:S02]  /*b580*/  ULDC UR8, c[0x0][0x64c] ;  /* 0x0001930000087ab9 */ /* 0x000fe40000000800 */
[----:B------:R-:W-:-:S05]  /*b590*/  IADD3 R5, P1, R18, UR8, RZ ;  /* 0x0000000812057c10 */ /* 0x000fca000ff3e0ff */
[----:B------:R-:W-:-:S04]  /*b5a0*/  IMAD.X R23, RZ, RZ, R23, P1 ;  /* 0x000000ffff177224 */ /* 0x000fc800008e0617 */
[----:B------:R-:W-:-:S04]  /*b5b0*/  IMAD.WIDE.U32 R6, R23, UR12, RZ ;  /* 0x0000000c17067c25 */ /* 0x000fc8000f8e00ff */
[----:B------:R-:W-:-:S04]  /*b5c0*/  IMAD.WIDE.U32 R6, P1, R5, UR13, R6 ;  /* 0x0000000d05067c25 */ /* 0x000fc8000f820006 */
[----:B------:R-:W-:-:S04]  /*b5d0*/  IMAD.WIDE.U32 R4, R5, UR12, RZ ;  /* 0x0000000c05047c25 */ /* 0x000fc8000f8e00ff */
[----:B------:R-:W-:Y:S01]  /*b5e0*/  IMAD.MOV.U32 R4, RZ, RZ, R7 ;  /* 0x000000ffff047224 */ /* 0x000fe200078e0007 */
[----:B------:R-:W-:Y:S01]  /*b5f0*/  IADD3 RZ, P3, R5, R6, RZ ;  /* 0x0000000605ff7210 */ /* 0x000fe20007f7e0ff */
[----:B------:R-:W-:-:S04]  /*b600*/  IMAD.X R5, RZ, RZ, RZ, P1 ;  /* 0x000000ffff057224 */ /* 0x000fc800008e06ff */
[----:B------:R-:W-:-:S08]  /*b610*/  IMAD.WIDE.U32.X R4, R23, UR13, R4, P3 ;  /* 0x0000000d17047c25 */ /* 0x000fd000098e0404 */
.L_x_301:
[----:B------:R-:W-:Y:S01]  /*b620*/  ISETP.NE.AND P1, PT, R2, 0x1, PT ;  /* 0x000000010200780c */ /* 0x000fe20003f25270 */
[----:B------:R-:W-:Y:S01]  /*b630*/  ULDC UR8, c[0x0][0x648] ;  /* 0x0001920000087ab9 */ /* 0x000fe20000000800 */
[----:B------:R-:W-:Y:S01]  /*b640*/  LOP3.LUT R20, R20, UR6, RZ, 0xc0, !PT ;  /* 0x0000000614147c12 */ /* 0x000fe2000f8ec0ff */
[----:B------:R-:W-:Y:S01]  /*b650*/  IMAD.MOV R22, RZ, RZ, -R22 ;  /* 0x000000ffff167224 */ /* 0x000fe200078e0a16 */
[----:B------:R-:W-:Y:S01]  /*b660*/  SHF.R.U64 R5, R4, UR8, R5 ;  /* 0x0000000804057c19 */ /* 0x000fe20008001205 */
[----:B------:R-:W-:Y:S01]  /*b670*/  ULDC UR8, c[0x0][0x638] ;  /* 0x00018e0000087ab9 */ /* 0x000fe20000000800 */
[----:B------:R-:W-:Y:S01]  /*b680*/  LOP3.LUT R9, R9, UR4, RZ, 0xc0, !PT ;  /* 0x0000000409097c12 */ /* 0x000fe2000f8ec0ff */
[----:B------:R-:W-:Y:S01]  /*b690*/  ULDC UR9, c[0x0][0x610] ;  /* 0x0001840000097ab9 */ /* 0x000fe20000000800 */
[----:B------:R-:W-:Y:S02]  /*b6a0*/  IMAD.MOV.U32 R4, RZ, RZ, 0x1 ;  /* 0x00000001ff047424 */ /* 0x000fe400078e00ff */
[----:B------:R-:W-:-:S02]  /*b6b0*/  IMAD.MOV R7, RZ, RZ, -R5 ;  /* 0x000000ffff077224 */ /* 0x000fc400078e0a05 */
[----:B------:R-:W-:Y:S02]  /*b6c0*/  IMAD R20, R5, UR5, R20 ;  /* 0x0000000505147c24 */ /* 0x000fe4000f8e0214 */
[----:B0-----:R-:W-:Y:S02]  /*b6d0*/  @P1 IMAD R15, R21, R22, R14 ;  /* 0x00000016150f1224 */ /* 0x001fe400078e020e */
[----:B------:R-:W-:Y:S01]  /*b6e0*/  IMAD R18, R7, UR8, R18 ;  /* 0x0000000807127c24 */ /* 0x000fe2000f8e0212 */
[----:B------:R-:W-:Y:S01]  /*b6f0*/  ULDC UR8, c[0x0][0x600] ;  /* 0x0001800000087ab9 */ /* 0x000fe20000000800 */
[----:B------:R-:W-:Y:S02]  /*b700*/  IMAD R15, R20, UR9, R15 ;  /* 0x00000009140f7c24 */ /* 0x000fe4000f8e020f */
[----:B------:R-:W-:-:S05]  /*b710*/  IMAD R18, R18, UR8, R9 ;  /* 0x0000000812127c24 */ /* 0x000fca000f8e0209 */
[----:B------:R-:W-:Y:S02]  /*b720*/  SEL R9, R18, R15, !P1 ;  /* 0x0000000f12097207 */ /* 0x000fe40004800000 */
[----:B------:R-:W-:-:S07]  /*b730*/  SEL R7, R15, R18, !P1 ;  /* 0x000000120f077207 */ /* 0x000fce0004800000 */
.L_x_299:
[----:B------:R-:W-:Y:S05]  /*b740*/  BSYNC B1 ;  /* 0x0000000000017941 */ /* 0x000fea0003800000 */
.L_x_298:
[----:B------:R-:W-:-:S13]  /*b750*/  LOP3.LUT P1, RZ, R4, 0xff, RZ, 0xc0, !PT ;  /* 0x000000ff04ff7812 */ /* 0x000fda000782c0ff */
[----:B------:R-:W-:Y:S05]  /*b760*/  @P1 BRA `(.L_x_302) ;  /* 0xfffffff4001c1947 */ /* 0x000fea000383ffff */
[----:B------:R-:W-:Y:S05]  /*b770*/  BSYNC B0 ;  /* 0x0000000000007941 */ /* 0x000fea0003800000 */
.L_x_290:
[----:B------:R-:W-:-:S03]  /*b780*/  UMOV UR8, 0xffffffff ;  /* 0xffffffff00087882 */ /* 0x000fc60000000000 */
[----:B------:R-:W-:Y:S05]  /*b790*/  BRA.DIV UR8, `(.L_x_303) ;  /* 0x00000006083c7947 */ /* 0x000fea000b800000 */
[----:B------:R-:W-:-:S13]  /*b7a0*/  ELECT P6, URZ, PT ;  /* 0x00000000003f782f */ /* 0x000fda00038c0000 */
.L_x_318:
[----:B------:R-:W-:Y:S04]  /*b7b0*/  BSSY B0, `(.L_x_304) ;  /* 0x0000034000007945 */ /* 0x000fe80003800000 */
[----:B------:R-:W-:Y:S05]  /*b7c0*/  @!P6 BRA `(.L_x_305) ;  /* 0x0000000000c8e947 */ /* 0x000fea0003800000 */
[----:B------:R-:W-:-:S04]  /*b7d0*/  LOP3.LUT R19, R19, 0x2, RZ, 0xfc, !PT ;  /* 0x0000000213137812 */ /* 0x000fc800078efcff */
[----:B------:R-:W-:-:S13]  /*b7e0*/  ISETP.NE.AND P0, PT, R19, 0x3, PT ;  /* 0x000000031300780c */ /* 0x000fda0003f05270 */
[----:B------:R-:W-:Y:S05]  /*b7f0*/  @!P0 BRA `(.L_x_306) ;  /* 0x0000000000048947 */ /* 0x000fea0003800000 */
[----:B------:R-:W-:Y:S01]  /*b800*/  BPT.TRAP 0x1 ;  /* 0x000000040000795c */ /* 0x000fe20000300000 */
.L_x_306:
[----:B------:R-:W0:Y:S01]  /*b810*/  S2R R3, SR_CgaCtaId ;  /* 0x0000000000037919 */ /* 0x000e220000008800 */
[----:B------:R-:W-:-:S04]  /*b820*/  MOV R2, 0x400 ;  /* 0x0000040000027802 */ /* 0x000fc80000000f00 */
[----:B0-----:R-:W-:Y:S02]  /*b830*/  LEA R3, R3, R2, 0x18 ;  /* 0x0000000203037211 */ /* 0x001fe400078ec0ff */
[----:B------:R-:W-:-:S03]  /*b840*/  SHF.L.U32 R2, R0, 0x1f, RZ ;  /* 0x0000001f00027819 */ /* 0x000fc600000006ff */
[----:B------:R-:W-:-:S04]  /*b850*/  VIADD R3, R3, 0x28 ;  /* 0x0000002803037836 */ /* 0x000fc80000000000 */
[C---:B------:R-:W-:Y:S02]  /*b860*/  IMAD R7, R12.reuse, 0x8, R3 ;  /* 0x000000080c077824 */ /* 0x040fe400078e0203 */
[----:B------:R-:W-:Y:S02]  /*b870*/  VIADD R12, R12, 0x1 ;  /* 0x000000010c0c7836 */ /* 0x000fe40000000000 */
[----:B------:R-:W0:Y:S03]  /*b880*/  SYNCS.PHASECHK.TRANS64.TRYWAIT P0, [R7+URZ], R2 ;  /* 0x00000002070075a7 */ /* 0x000e26000800017f */
[----:B------:R-:W-:-:S04]  /*b890*/  ISETP.NE.AND P1, PT, R12, 0x5, PT ;  /* 0x000000050c00780c */ /* 0x000fc80003f25270 */
[----:B------:R-:W-:Y:S02]  /*b8a0*/  SEL R5, RZ, 0x1, P1 ;  /* 0x00000001ff057807 */ /* 0x000fe40000800000 */
[----:B------:R-:W-:Y:S02]  /*b8b0*/  SEL R12, R12, RZ, P1 ;  /* 0x000000ff0c0c7207 */ /* 0x000fe40000800000 */
[----:B------:R-:W-:-:S03]  /*b8c0*/  LOP3.LUT R5, R0, R5, RZ, 0x3c, !PT ;  /* 0x0000000500057212 */ /* 0x000fc600078e3cff */
[----:B------:R-:W-:Y:S01]  /*b8d0*/  IMAD R9, R12, 0x8, R3 ;  /* 0x000000080c097824 */ /* 0x000fe200078e0203 */
[----:B------:R-:W-:Y:S01]  /*b8e0*/  SHF.L.U32 R4, R5, 0x1f, RZ ;  /* 0x0000001f05047819 */ /* 0x000fe200000006ff */
[----:B0-----:R-:W-:Y:S06]  /*b8f0*/  @!P0 BRA `(.L_x_307) ;  /* 0x0000000400048947 */ /* 0x001fec0003800000 */
.L_x_319:
[----:B------:R-:W1:Y:S01]  /*b900*/  SYNCS.PHASECHK.TRANS64.TRYWAIT P0, [R9+URZ], R4 ;  /* 0x00000004090075a7 */ /* 0x000e62000800017f */
[----:B------:R-:W-:-:S05]  /*b910*/  VIADD R0, R12, 0x1 ;  /* 0x000000010c007836 */ /* 0x000fca0000000000 */
[----:B------:R-:W-:-:S04]  /*b920*/  ISETP.NE.AND P1, PT, R0, 0x5, PT ;  /* 0x000000050000780c */ /* 0x000fc80003f25270 */
[----:B0-----:R-:W-:Y:S02]  /*b930*/  SEL R2, RZ, 0x1, P1 ;  /* 0x00000001ff027807 */ /* 0x001fe40000800000 */
[----:B------:R-:W-:Y:S02]  /*b940*/  SEL R0, R0, RZ, P1 ;  /* 0x000000ff00007207 */ /* 0x000fe40000800000 */
[----:B------:R-:W-:-:S03]  /*b950*/  LOP3.LUT R7, R5, R2, RZ, 0x3c, !PT ;  /* 0x0000000205077212 */ /* 0x000fc600078e3cff */
[----:B------:R-:W-:Y:S01]  /*b960*/  IMAD R6, R0, 0x8, R3 ;  /* 0x0000000800067824 */ /* 0x000fe200078e0203 */
[----:B------:R-:W-:Y:S01]  /*b970*/  SHF.L.U32 R5, R7, 0x1f, RZ ;  /* 0x0000001f07057819 */ /* 0x000fe200000006ff */
[----:B-1----:R-:W-:Y:S06]  /*b980*/  @!P0 BRA `(.L_x_308) ;  /* 0x0000000000f48947 */ /* 0x002fec0003800000 */
.L_x_320:
[----:B------:R-:W1:Y:S01]  /*b990*/  SYNCS.PHASECHK.TRANS64.TRYWAIT P0, [R6+URZ], R5 ;  /* 0x00000005060075a7 */ /* 0x000e62000800017f */
[----:B------:R-:W-:-:S05]  /*b9a0*/  VIADD R0, R0, 0x1 ;  /* 0x0000000100007836 */ /* 0x000fca0000000000 */
[----:B------:R-:W-:-:S04]  /*b9b0*/  ISETP.NE.AND P1, PT, R0, 0x5, PT ;  /* 0x000000050000780c */ /* 0x000fc80003f25270 */
[----:B------:R-:W-:Y:S02]  /*b9c0*/  SEL R2, RZ, 0x1, P1 ;  /* 0x00000001ff027807 */ /* 0x000fe40000800000 */
[----:B------:R-:W-:Y:S02]  /*b9d0*/  SEL R0, R0, RZ, P1 ;  /* 0x000000ff00007207 */ /* 0x000fe40000800000 */
[----:B------:R-:W-:-:S03]  /*b9e0*/  LOP3.LUT R7, R7, R2, RZ, 0x3c, !PT ;  /* 0x0000000207077212 */ /* 0x000fc600078e3cff */
[----:B0-----:R-:W-:Y:S01]  /*b9f0*/  IMAD R9, R0, 0x8, R3 ;  /* 0x0000000800097824 */ /* 0x001fe200078e0203 */
[----:B------:R-:W-:Y:S01]  /*ba00*/  SHF.L.U32 R4, R7, 0x1f, RZ ;  /* 0x0000001f07047819 */ /* 0x000fe200000006ff */
[----:B-1----:R-:W-:Y:S06]  /*ba10*/  @!P0 BRA `(.L_x_309) ;  /* 0x0000000000e48947 */ /* 0x002fec0003800000 */
.L_x_321:
[----:B------:R-:W1:Y:S01]  /*ba20*/  SYNCS.PHASECHK.TRANS64.TRYWAIT P0, [R9+URZ], R4 ;  /* 0x00000004090075a7 */ /* 0x000e62000800017f */
[----:B------:R-:W-:-:S05]  /*ba30*/  VIADD R0, R0, 0x1 ;  /* 0x0000000100007836 */ /* 0x000fca0000000000 */
[----:B------:R-:W-:-:S04]  /*ba40*/  ISETP.NE.AND P1, PT, R0, 0x5, PT ;  /* 0x000000050000780c */ /* 0x000fc80003f25270 */
[----:B------:R-:W-:Y:S02]  /*ba50*/  SEL R2, RZ, 0x1, P1 ;  /* 0x00000001ff027807 */ /* 0x000fe40000800000 */
[----:B------:R-:W-:Y:S02]  /*ba60*/  SEL R0, R0, RZ, P1 ;  /* 0x000000ff00007207 */ /* 0x000fe40000800000 */
[----:B------:R-:W-:Y:S01]  /*ba70*/  LOP3.LUT R2, R7, R2, RZ, 0x3c, !PT ;  /* 0x0000000207027212 */ /* 0x000fe200078e3cff */
[----:B-1----:R-:W-:Y:S06]  /*ba80*/  @!P0 BRA `(.L_x_310) ;  /* 0x0000000000dc8947 */ /* 0x002fec0003800000 */
.L_x_322:
[----:B------:R-:W-:Y:S01]  /*ba90*/  IMAD R3, R0, 0x8, R3 ;  /* 0x0000000800037824 */ /* 0x000fe200078e0203 */
[----:B------:R-:W-:-:S07]  /*baa0*/  SHF.L.U32 R0, R2, 0x1f, RZ ;  /* 0x0000001f02007819 */ /* 0x000fce00000006ff */
.L_x_311:
[----:B--2---:R2:W3:Y:S02]  /*bab0*/  SYNCS.PHASECHK.TRANS64.TRYWAIT P0, [R3+URZ], R0 ;  /* 0x00000000030075a7 */ /* 0x0044e4000800017f */
[----:B---3--:R-:W-:Y:S05]  /*bac0*/  @!P0 NANOSLEEP.SYNCS 0x989680 ;  /* 0x009896800000895d */ /* 0x008fea0003900000 */
[----:B------:R-:W3:Y:S02]  /*bad0*/  @!P0 SYNCS.PHASECHK.TRANS64 P0, [R3+URZ], R0 ;  /* 0x00000000030085a7 */ /* 0x000ee4000800007f */
[----:B---3--:R-:W-:Y:S05]  /*bae0*/  @!P0 BRA `(.L_x_311) ;  /* 0xfffffffc00f08947 */ /* 0x008fea000383ffff */
.L_x_305:
[----:B------:R-:W-:Y:S05]  /*baf0*/  BSYNC B0 ;  /* 0x0000000000007941 */ /* 0x000fea0003800000 */
.L_x_304:
[----:B------:R-:W-:Y:S05]  /*bb00*/  EXIT ;  /* 0x000000000000794d */ /* 0x000fea0003800000 */
.L_x_17:
[----:B---3--:R3:W4:Y:S02]  /*bb10*/  SYNCS.PHASECHK.TRANS64.TRYWAIT P1, [R3+URZ], R0 ;  /* 0x00000000030075a7 */ /* 0x008724000802017f */
[----:B----4-:R-:W-:Y:S05]  /*bb20*/  @!P1 NANOSLEEP.SYNCS 0x989680 ;  /* 0x009896800000995d */ /* 0x010fea0003900000 */
[----:B------:R-:W4:Y:S02]  /*bb30*/  @!P1 SYNCS.PHASECHK.TRANS64 P1, [R3+URZ], R0 ;  /* 0x00000000030095a7 */ /* 0x000f24000802007f */
[----:B----4-:R-:W-:Y:S05]  /*bb40*/  @!P1 BRA `(.L_x_17) ;  /* 0xfffffffc00f09947 */ /* 0x010fea000383ffff */
[----:B------:R-:W-:Y:S05]  /*bb50*/  BRA `(.L_x_16) ;  /* 0xffffff5400b47947 */ /* 0x000fea000383ffff */
.L_x_22:
[----:B-1----:R-:W-:-:S04]  /*bb60*/  IMAD.U32 R4, RZ, RZ, UR9 ;  /* 0x00000009ff047e24 */ /* 0x002fc8000f8e00ff */
[----:B------:R1:W2:Y:S03]  /*bb70*/  SYNCS.PHASECHK.TRANS64.TRYWAIT P1, [R4+URZ], R3 ;  /* 0x00000003040075a7 */ /* 0x0002a6000802017f */
[----:B--2---:R-:W-:Y:S05]  /*bb80*/  @!P1 NANOSLEEP.SYNCS 0x989680 ;  /* 0x009896800000995d */ /* 0x004fea0003900000 */
[----:B------:R-:W2:Y:S02]  /*bb90*/  @!P1 SYNCS.PHASECHK.TRANS64 P1, [R4+URZ], R3 ;  /* 0x00000003040095a7 */ /* 0x000ea4000802007f */
[----:B--2---:R-:W-:Y:S05]  /*bba0*/  @!P1 BRA `(.L_x_22) ;  /* 0xfffffffc00ec9947 */ /* 0x004fea000383ffff */
[----:B------:R-:W-:Y:S05]  /*bbb0*/  BRA `(.L_x_21) ;  /* 0xffffff5c00207947 */ /* 0x000fea000383ffff */
.L_x_291:
[----:B------:R-:W-:Y:S01]  /*bbc0*/  BSSY B1, `(.L_x_312) ;  /* 0x0000006000017945 */ /* 0x000fe20003800000 */
[----:B------:R-:W-:-:S07]  /*bbd0*/  IMAD.MOV.U32 R15, RZ, RZ, -0x1 ;  /* 0xffffffffff0f7424 */ /* 0x000fce00078e00ff */
[----:B------:R-:W-:Y:S05]  /*bbe0*/  WARPSYNC.COLLECTIVE R15, `(.L_x_313) ;  /* 0x000000000f0c7348 */ /* 0x000fea0003c00000 */
[----:B------:R-:W-:Y:S02]  /*bbf0*/  ELECT P6, UR62, PT ;  /* 0x00000000003e782f */ /* 0x000fe400038c0000 */
[----:B------:R-:W-:Y:S01]  /*bc00*/  MOV R14, UR62 ;  /* 0x0000003e000e7c02 */ /* 0x000fe20008000f00 */
[----:B------:R-:W-:Y:S10]  /*bc10*/  ENDCOLLECTIVE ;  /* 0x000000000000791b */ /* 0x000ff40003800000 */
.L_x_313:
[----:B------:R-:W-:Y:S05]  /*bc20*/  BSYNC B1 ;  /* 0x0000000000017941 */ /* 0x000fea0003800000 */
.L_x_312:
[----:B------:R-:W-:Y:S05]  /*bc30*/  BRA `(.L_x_314) ;  /* 0xffffffec00f47947 */ /* 0x000fea000383ffff */
.L_x_294:
[----:B0-----:R0:W1:Y:S02]  /*bc40*/  SYNCS.PHASECHK.TRANS64.TRYWAIT P1, [R14+URZ+0x28], R7 ;  /* 0x000028070e0075a7 */ /* 0x001064000802017f */
[----:B-1----:R-:W-:Y:S05]  /*bc50*/  @!P1 NANOSLEEP.SYNCS 0x989680 ;  /* 0x009896800000995d */ /* 0x002fea0003900000 */
[----:B------:R-:W1:Y:S02]  /*bc60*/  @!P1 SYNCS.PHASECHK.TRANS64 P1, [R14+URZ+0x28], R7 ;  /* 0x000028070e0095a7 */ /* 0x000e64000802007f */
[----:B-1----:R-:W-:Y:S05]  /*bc70*/  @!P1 BRA `(.L_x_294) ;  /* 0xfffffffc00f09947 */ /* 0x002fea000383ffff */
[----:B------:R-:W-:Y:S05]  /*bc80*/  BRA `(.L_x_315) ;  /* 0xfffffff000287947 */ /* 0x000fea000383ffff */
.L_x_303:
[----:B------:R-:W-:Y:S01]  /*bc90*/  BSSY B0, `(.L_x_316) ;  /* 0x0000006000007945 */ /* 0x000fe20003800000 */
[----:B------:R-:W-:-:S07]  /*bca0*/  IMAD.MOV.U32 R15, RZ, RZ, -0x1 ;  /* 0xffffffffff0f7424 */ /* 0x000fce00078e00ff */
[----:B------:R-:W-:Y:S05]  /*bcb0*/  WARPSYNC.COLLECTIVE R15, `(.L_x_317) ;  /* 0x000000000f0c7348 */ /* 0x000fea0003c00000 */
[----:B------:R-:W-:Y:S02]  /*bcc0*/  ELECT P6, UR62, PT ;  /* 0x00000000003e782f */ /* 0x000fe400038c0000 */
[----:B------:R-:W-:Y:S01]  /*bcd0*/  MOV R14, UR62 ;  /* 0x0000003e000e7c02 */ /* 0x000fe20008000f00 */
[----:B------:R-:W-:Y:S10]  /*bce0*/  ENDCOLLECTIVE ;  /* 0x000000000000791b */ /* 0x000ff40003800000 */
.L_x_317:
[----:B------:R-:W-:Y:S05]  /*bcf0*/  BSYNC B0 ;  /* 0x0000000000007941 */ /* 0x000fea0003800000 */
.L_x_316:
[----:B------:R-:W-:Y:S05]  /*bd00*/  BRA `(.L_x_318) ;  /* 0xfffffff800a87947 */ /* 0x000fea000383ffff */
.L_x_307:
[----:B0-----:R0:W1:Y:S02]  /*bd10*/  SYNCS.PHASECHK.TRANS64.TRYWAIT P0, [R7+URZ], R2 ;  /* 0x00000002070075a7 */ /* 0x001064000800017f */
[----:B-1----:R-:W-:Y:S05]  /*bd20*/  @!P0 NANOSLEEP.SYNCS 0x989680 ;  /* 0x009896800000895d */ /* 0x002fea0003900000 */
[----:B------:R-:W1:Y:S02]  /*bd30*/  @!P0 SYNCS.PHASECHK.TRANS64 P0, [R7+URZ], R2 ;  /* 0x00000002070085a7 */ /* 0x000e64000800007f */
[----:B-1----:R-:W-:Y:S05]  /*bd40*/  @!P0 BRA `(.L_x_307) ;  /* 0xfffffffc00f08947 */ /* 0x002fea000383ffff */
[----:B------:R-:W-:Y:S05]  /*bd50*/  BRA `(.L_x_319) ;  /* 0xfffffff800e87947 */ /* 0x000fea000383ffff */
.L_x_308:
[----:B0-----:R0:W1:Y:S02]  /*bd60*/  SYNCS.PHASECHK.TRANS64.TRYWAIT P0, [R9+URZ], R4 ;  /* 0x00000004090075a7 */ /* 0x001064000800017f */
[----:B-1----:R-:W-:Y:S05]  /*bd70*/  @!P0 NANOSLEEP.SYNCS 0x989680 ;  /* 0x009896800000895d */ /* 0x002fea0003900000 */
[----:B------:R-:W1:Y:S02]  /*bd80*/  @!P0 SYNCS.PHASECHK.TRANS64 P0, [R9+URZ], R4 ;  /* 0x00000004090085a7 */ /* 0x000e64000800007f */
[----:B-1----:R-:W-:Y:S05]  /*bd90*/  @!P0 BRA `(.L_x_308) ;  /* 0xfffffffc00f08947 */ /* 0x002fea000383ffff */
[----:B------:R-:W-:Y:S05]  /*bda0*/  BRA `(.L_x_320) ;  /* 0xfffffff800f87947 */ /* 0x000fea000383ffff */
.L_x_309:
[----:B0-----:R0:W1:Y:S02]  /*bdb0*/  SYNCS.PHASECHK.TRANS64.TRYWAIT P0, [R6+URZ], R5 ;  /* 0x00000005060075a7 */ /* 0x001064000800017f */
[----:B-1----:R-:W-:Y:S05]  /*bdc0*/  @!P0 NANOSLEEP.SYNCS 0x989680 ;  /* 0x009896800000895d */ /* 0x002fea0003900000 */
[----:B------:R-:W1:Y:S02]  /*bdd0*/  @!P0 SYNCS.PHASECHK.TRANS64 P0, [R6+URZ], R5 ;  /* 0x00000005060085a7 */ /* 0x000e64000800007f */
[----:B-1----:R-:W-:Y:S05]  /*bde0*/  @!P0 BRA `(.L_x_309) ;  /* 0xfffffffc00f08947 */ /* 0x002fea000383ffff */
[----:B------:R-:W-:Y:S05]  /*bdf0*/  BRA `(.L_x_321) ;  /* 0xfffffffc00087947 */ /* 0x000fea000383ffff */
.L_x_310:
[----:B-1----:R1:W2:Y:S02]  /*be00*/  SYNCS.PHASECHK.TRANS64.TRYWAIT P0, [R9+URZ], R4 ;  /* 0x00000004090075a7 */ /* 0x0022a4000800017f */
[----:B--2---:R-:W-:Y:S05]  /*be10*/  @!P0 NANOSLEEP.SYNCS 0x989680 ;  /* 0x009896800000895d */ /* 0x004fea0003900000 */
[----:B------:R-:W2:Y:S02]  /*be20*/  @!P0 SYNCS.PHASECHK.TRANS64 P0, [R9+URZ], R4 ;  /* 0x00000004090085a7 */ /* 0x000ea4000800007f */
[----:B--2---:R-:W-:Y:S05]  /*be30*/  @!P0 BRA `(.L_x_310) ;  /* 0xfffffffc00f08947 */ /* 0x004fea000383ffff */
[----:B------:R-:W-:Y:S05]  /*be40*/  BRA `(.L_x_322) ;  /* 0xfffffffc00107947 */ /* 0x000fea000383ffff */
.L_x_323:
[----:B------:R-:W-:-:S00]  /*be50*/  BRA `(.L_x_323) ;  /* 0xfffffffc00fc7947 */ /* 0x000fc0000383ffff */
[----:B------:R-:W-:-:S00]  /*be60*/  NOP ;  /* 0x0000000000007918 */ /* 0x000fc00000000000 */
        /* <DEDUP_REMOVED lines=9> */
.L_x_324:


//--------------------- .nv.global.init           --------------------------
	.section	.nv.global.init,"aw",@progbits
.nv.global.init:
	.type		$str$22,@object
	.size		$str$22,($str$23 - $str$22)
$str$22:
        /*0000*/ 	.byte	0x6b, 0x5f, 0x74, 0x69, 0x6c, 0x65, 0x5f, 0x63, 0x6f, 0x75, 0x6e, 0x74, 0x20, 0x3e, 0x3d, 0x20
        /*0010*/ 	.byte	0x31, 0x00
	.type		$str$23,@object
	.size		$str$23,(__unnamed_1 - $str$23)
$str$23:
        /*0012*/ 	.byte	0x2f, 0x74, 0x6d, 0x70, 0x2f, 0x63, 0x75, 0x74, 0x6c, 0x61, 0x73, 0x73, 0x5f, 0x73, 0x77, 0x65
        /*0022*/ 	.byte	0x65, 0x70, 0x5f, 0x73, 0x72, 0x63, 0x2f, 0x69, 0x6e, 0x63, 0x6c, 0x75, 0x64, 0x65, 0x2f, 0x63
        /*0032*/ 	.byte	0x75, 0x74, 0x6c, 0x61, 0x73, 0x73, 0x2f, 0x67, 0x65, 0x6d, 0x6d, 0x2f, 0x63, 0x6f, 0x6c, 0x6c
        /*0042*/ 	.byte	0x65, 0x63, 0x74, 0x69, 0x76, 0x65, 0x2f, 0x73, 0x6d, 0x39, 0x30, 0x5f, 0x6d, 0x6d, 0x61, 0x5f
        /*0052*/ 	.byte	0x74, 0x6d, 0x61, 0x5f, 0x67, 0x6d, 0x6d, 0x61, 0x5f, 0x73, 0x73, 0x5f, 0x77, 0x61, 0x72, 0x70
        /*0062*/ 	.byte	0x73, 0x70, 0x65, 0x63, 0x69, 0x61, 0x6c, 0x69, 0x7a, 0x65, 0x64, 0x2e, 0x68, 0x70, 0x70, 0x00
	.type		__unnamed_1,@object
	.size		__unnamed_1,(.L_0 - __unnamed_1)
__unnamed_1:
        /*0072*/ 	.byte	0x76, 0x6f, 0x69, 0x64, 0x20, 0x63, 0x75, 0x74, 0x6c, 0x61, 0x73, 0x73, 0x3a, 0x3a, 0x67, 0x65
        /* <DEDUP_REMOVED lines=177> */
.L_0:


//--------------------- .nv.shared._ZN7cutlass13device_kernelINS_4gemm6kernel13GemmUniversalIN4cute5tupleIJiiiiEEENS1_10collective13CollectiveMmaINS1_34MainloopSm90TmaGmmaWarpSpecializedILi5ENS5_IJNS4_1CILi1EEESB_SB_EEENS1_35KernelTmaWarpSpecializedCooperativeEEENS5_IJNSA_ILi128EEENSA_ILi256EEENSA_ILi64EEEEEENS_10tfloat32_tENS5_IJlSB_lEEESJ_SK_NS4_8TiledMMAINS4_8MMA_AtomIJNS4_4SM904GMMA30MMA_64x256x8_F32TF32TF32_SS_TNILNSO_7ScaleInE1ELSQ_1EEEEEENS4_6LayoutINS5_IJNSA_ILi2EEESB_SB_EEENS5_IJSB_NSA_ILi0EEESW_EEEEENS5_IJNS4_10UnderscoreESZ_SZ_EEEEENS4_13SM90_TMA_LOADENS4_14ComposedLayoutINS4_7SwizzleILi3ELi4ELi3EEENS4_18smem_ptr_flag_bitsILi32EEENST_INS5_IJNSA_ILi8EEENSA_ILi32EEEEEENS5_IJS19_SB_EEEEEEEvNS4_8identityES12_S1D_vS1E_EENS_8epilogue10collective6detail29Sm90TmaWarpSpecializedAdapterINS1H_15DefaultEpilogueISJ_SK_SK_NS1G_6thread17LinearCombinationISJ_Li1EffLNS1L_9ScaleType4KindE0ELNS_15FloatRoundStyleE2ESJ_EENS1_15EpilogueDefaultEEEEEvvEEEEvNT_6ParamsE --------------------------
	.section	.nv.shared._ZN7cutlass13device_kernelINS_4gemm6kernel13GemmUniversalIN4cute5tupleIJiiiiEEENS1_10collective13CollectiveMmaINS1_34MainloopSm90TmaGmmaWarpSpecializedILi5ENS5_IJNS4_1CILi1EEESB_SB_EEENS1_35KernelTmaWarpSpecializedCooperativeEEENS5_IJNSA_ILi128EEENSA_ILi256EEENSA_ILi64EEEEEENS_10tfloat32_tENS5_IJlSB_lEEESJ_SK_NS4_8TiledMMAINS4_8MMA_AtomIJNS4_4SM904GMMA30MMA_64x256x8_F32TF32TF32_SS_TNILNSO_7ScaleInE1ELSQ_1EEEEEENS4_6LayoutINS5_IJNSA_ILi2EEESB_SB_EEENS5_IJSB_NSA_ILi0EEESW_EEEEENS5_IJNS4_10UnderscoreESZ_SZ_EEEEENS4_13SM90_TMA_LOADENS4_14ComposedLayoutINS4_7SwizzleILi3ELi4ELi3EEENS4_18smem_ptr_flag_bitsILi32EEENST_INS5_IJNSA_ILi8EEENSA_ILi32EEEEEENS5_IJS19_SB_EEEEEEEvNS4_8identityES12_S1D_vS1E_EENS_8epilogue10collective6detail29Sm90TmaWarpSpecializedAdapterINS1H_15DefaultEpilogueISJ_SK_SK_NS1G_6thread17LinearCombinationISJ_Li1EffLNS1L_9ScaleType4KindE0ELNS_15FloatRoundStyleE2ESJ_EENS1_15EpilogueDefaultEEEEEvvEEEEvNT_6ParamsE,"aw",@nobits
	.sectionflags	@""
	.align	16
	.zero		1024


//--------------------- .nv.shared.reserved.0     --------------------------
	.section	.nv.shared.reserved.0,"aw",@nobits
	.weak		__nv_reservedSMEM_offset_0_alias
	.size		__nv_reservedSMEM_offset_0_alias, 0, 0
	.other		__nv_reservedSMEM_offset_0_alias,@"STO_CUDA_RESERVED_SHARED STV_DEFAULT"
__nv_reservedSMEM_offset_0_alias:
	.zero		0


//--------------------- .nv.global                --------------------------
	.section	.nv.global,"aw",@nobits
.nv.global:
	.type		_ZN40_INTERNAL_2b7a7003_4_k_cu_6febcffb_190954cute1_E,@object
	.size		_ZN40_INTERNAL_2b7a7003_4_k_cu_6febcffb_190954cute1_E,(_ZN40_INTERNAL_2b7a7003_4_k_cu_6febcffb_190954cuda3std3__45__cpo6cbeginE - _ZN40_INTERNAL_2b7a7003_4_k_cu_6febcffb_190954cute1_E)
_ZN40_INTERNAL_2b7a7003_4_k_cu_6febcffb_190954cute1_E:
	.zero		1
	.type		_ZN40_INTERNAL_2b7a7003_4_k_cu_6febcffb_190954cuda3std3__45__cpo6cbeginE,@object
	.size		_ZN40_INTERNAL_2b7a7003_4_k_cu_6febcffb_190954cuda3std3__45__cpo6cbeginE,(_ZN40_INTERNAL_2b7a7003_4_k_cu_6febcffb_190954cuda3std3__48in_placeE - _ZN40_INTERNAL_2b7a7003_4_k_cu_6febcffb_190954cuda3std3__45__cpo6cbeginE)
_ZN40_INTERNAL_2b7a7003_4_k_cu_6febcffb_190954cuda3std3__45__cpo6cbeginE:
	.zero		1
	.type		_ZN40_INTERNAL_2b7a7003_4_k_cu_6febcffb_190954cuda3std3__48in_placeE,@object
	.size		_ZN40_INTERNAL_2b7a7003_4_k_cu_6febcffb_190954cuda3std3__48in_placeE,(_ZN40_INTERNAL_2b7a7003_4_k_cu_6febcffb_190954cuda3std6ranges3__45__cpo9iter_moveE - _ZN40_INTERNAL_2b7a7003_4_k_cu_6febcffb_190954cuda3std3__48in_placeE)
_ZN40_INTERNAL_2b7a7003_4_k_cu_6febcffb_190954cuda3std3__48in_placeE:
	.zero		1
	.type		_ZN40_INTERNAL_2b7a7003_4_k_cu_6febcffb_190954cuda3std6ranges3__45__cpo9iter_moveE,@object
	.size		_ZN40_INTERNAL_2b7a7003_4_k_cu_6febcffb_190954cuda3std6ranges3__45__cpo9iter_moveE,(_ZN40_INTERNAL_2b7a7003_4_k_cu_6febcffb_190954cuda3std3__45__cpo5beginE - _ZN40_INTERNAL_2b7a7003_4_k_cu_6febcffb_190954cuda3std6ranges3__45__cpo9iter_moveE)
_ZN40_INTERNAL_2b7a7003_4_k_cu_6febcffb_190954cuda3std6ranges3__45__cpo9iter_moveE:
	.zero		1
	.type		_ZN40_INTERNAL_2b7a7003_4_k_cu_6febcffb_190954cuda3std3__45__cpo5beginE,@object
	.size		_ZN40_INTERNAL_2b7a7003_4_k_cu_6febcffb_190954cuda3std3__45__cpo5beginE,(_ZN40_INTERNAL_2b7a7003_4_k_cu_6febcffb_190954cuda3std3__442_GLOBAL__N__2b7a7003_4_k_cu_6febcffb_190956ignoreE - _ZN40_INTERNAL_2b7a7003_4_k_cu_6febcffb_190954cuda3std3__45__cpo5beginE)
_ZN40_INTERNAL_2b7a7003_4_k_cu_6febcffb_190954cuda3std3__45__cpo5beginE:
	.zero		1
	.type		_ZN40_INTERNAL_2b7a7003_4_k_cu_6febcffb_190954cuda3std3__442_GLOBAL__N__2b7a7003_4_k_cu_6febcffb_190956ignoreE,@object
	.size		_ZN40_INTERNAL_2b7a7003_4_k_cu_6febcffb_190954cuda3std3__442_GLOBAL__N__2b7a7003_4_k_cu_6febcffb_190956ignoreE,(_ZN40_INTERNAL_2b7a7003_4_k_cu_6febcffb_190954cute7productE - _ZN40_INTERNAL_2b7a7003_4_k_cu_6febcffb_190954cuda3std3__442_GLOBAL__N__2b7a7003_4_k_cu_6febcffb_190956ignoreE)
_ZN40_INTERNAL_2b7a7003_4_k_cu_6febcffb_190954cuda3std3__442_GLOBAL__N__2b7a7003_4_k_cu_6febcffb_190956ignoreE:
	.zero		1
	.type		_ZN40_INTERNAL_2b7a7003_4_k_cu_6febcffb_190954cute7productE,@object
	.size		_ZN40_INTERNAL_2b7a7003_4_k_cu_6febcffb_190954cute7productE,(_ZN40_INTERNAL_2b7a7003_4_k_cu_6febcffb_190954cuda3std3__45__cpo3endE - _ZN40_INTERNAL_2b7a7003_4_k_cu_6febcffb_190954cute7productE)
_ZN40_INTERNAL_2b7a7003_4_k_cu_6febcffb_190954cute7productE:
	.zero		1
	.type		_ZN40_INTERNAL_2b7a7003_4_k_cu_6febcffb_190954cuda3std3__45__cpo3endE,@object
	.size		_ZN40_INTERNAL_2b7a7003_4_k_cu_6febcffb_190954cuda3std3__45__cpo3endE,(_ZN40_INTERNAL_2b7a7003_4_k_cu_6febcffb_190954cuda3std3__419piecewise_constructE - _ZN40_INTERNAL_2b7a7003_4_k_cu_6febcffb_190954cuda3std3__45__cpo3endE)
_ZN40_INTERNAL_2b7a7003_4_k_cu_6febcffb_190954cuda3std3__45__cpo3endE:
	.zero		1
	.type		_ZN40_INTERNAL_2b7a7003_4_k_cu_6febcffb_190954cuda3std3__419piecewise_constructE,@object
	.size		_ZN40_INTERNAL_2b7a7003_4_k_cu_6febcffb_190954cuda3std3__419piecewise_constructE,(_ZN40_INTERNAL_2b7a7003_4_k_cu_6febcffb_190954cuda3std3__45__cpo4cendE - _ZN40_INTERNAL_2b7a7003_4_k_cu_6febcffb_190954cuda3std3__419piecewise_constructE)
_ZN40_INTERNAL_2b7a7003_4_k_cu_6febcffb_190954cuda3std3__419piecewise_constructE:
	.zero		1
	.type		_ZN40_INTERNAL_2b7a7003_4_k_cu_6febcffb_190954cuda3std3__45__cpo4cendE,@object
	.size		_ZN40_INTERNAL_2b7a7003_4_k_cu_6febcffb_190954cuda3std3__45__cpo4cendE,(_ZN40_INTERNAL_2b7a7003_4_k_cu_6febcffb_190954cuda3std6ranges3__45__cpo4swapE - _ZN40_INTERNAL_2b7a7003_4_k_cu_6febcffb_190954cuda3std3__45__cpo4cendE)
_ZN40_INTERNAL_2b7a7003_4_k_cu_6febcffb_190954cuda3std3__45__cpo4cendE:
	.zero		1
	.type		_ZN40_INTERNAL_2b7a7003_4_k_cu_6febcffb_190954cuda3std6ranges3__45__cpo4swapE,@object
	.size		_ZN40_INTERNAL_2b7a7003_4_k_cu_6febcffb_190954cuda3std6ranges3__45__cpo4swapE,(.L_8 - _ZN40_INTERNAL_2b7a7003_4_k_cu_6febcffb_190954cuda3std6ranges3__45__cpo4swapE)
_ZN40_INTERNAL_2b7a7003_4_k_cu_6febcffb_190954cuda3std6ranges3__45__cpo4swapE:
	.zero		1
.L_8:


//--------------------- .nv.constant0._ZN7cutlass13device_kernelINS_4gemm6kernel13GemmUniversalIN4cute5tupleIJiiiiEEENS1_10collective13CollectiveMmaINS1_34MainloopSm90TmaGmmaWarpSpecializedILi5ENS5_IJNS4_1CILi1EEESB_SB_EEENS1_35KernelTmaWarpSpecializedCooperativeEEENS5_IJNSA_ILi128EEENSA_ILi256EEENSA_ILi64EEEEEENS_10tfloat32_tENS5_IJlSB_lEEESJ_SK_NS4_8TiledMMAINS4_8MMA_AtomIJNS4_4SM904GMMA30MMA_64x256x8_F32TF32TF32_SS_TNILNSO_7ScaleInE1ELSQ_1EEEEEENS4_6LayoutINS5_IJNSA_ILi2EEESB_SB_EEENS5_IJSB_NSA_ILi0EEESW_EEEEENS5_IJNS4_10UnderscoreESZ_SZ_EEEEENS4_13SM90_TMA_LOADENS4_14ComposedLayoutINS4_7SwizzleILi3ELi4ELi3EEENS4_18smem_ptr_flag_bitsILi32EEENST_INS5_IJNSA_ILi8EEENSA_ILi32EEEEEENS5_IJS19_SB_EEEEEEEvNS4_8identityES12_S1D_vS1E_EENS_8epilogue10collective6detail29Sm90TmaWarpSpecializedAdapterINS1H_15DefaultEpilogueISJ_SK_SK_NS1G_6thread17LinearCombinationISJ_Li1EffLNS1L_9ScaleType4KindE0ELNS_15FloatRoundStyleE2ESJ_EENS1_15EpilogueDefaultEEEEEvvEEEEvNT_6ParamsE --------------------------
	.section	.nv.constant0._ZN7cutlass13device_kernelINS_4gemm6kernel13GemmUniversalIN4cute5tupleIJiiiiEEENS1_10collective13CollectiveMmaINS1_34MainloopSm90TmaGmmaWarpSpecializedILi5ENS5_IJNS4_1CILi1EEESB_SB_EEENS1_35KernelTmaWarpSpecializedCooperativeEEENS5_IJNSA_ILi128EEENSA_ILi256EEENSA_ILi64EEEEEENS_10tfloat32_tENS5_IJlSB_lEEESJ_SK_NS4_8TiledMMAINS4_8MMA_AtomIJNS4_4SM904GMMA30MMA_64x256x8_F32TF32TF32_SS_TNILNSO_7ScaleInE1ELSQ_1EEEEEENS4_6LayoutINS5_IJNSA_ILi2EEESB_SB_EEENS5_IJSB_NSA_ILi0EEESW_EEEEENS5_IJNS4_10UnderscoreESZ_SZ_EEEEENS4_13SM90_TMA_LOADENS4_14ComposedLayoutINS4_7SwizzleILi3ELi4ELi3EEENS4_18smem_ptr_flag_bitsILi32EEENST_INS5_IJNSA_ILi8EEENSA_ILi32EEEEEENS5_IJS19_SB_EEEEEEEvNS4_8identityES12_S1D_vS1E_EENS_8epilogue10collective6detail29Sm90TmaWarpSpecializedAdapterINS1H_15DefaultEpilogueISJ_SK_SK_NS1G_6thread17LinearCombinationISJ_Li1EffLNS1L_9ScaleType4KindE0ELNS_15FloatRoundStyleE2ESJ_EENS1_15EpilogueDefaultEEEEEvvEEEEvNT_6ParamsE,"a",@progbits
	.sectionflags	@""
	.align	4
.nv.constant0._ZN7cutlass13device_kernelINS_4gemm6kernel13GemmUniversalIN4cute5tupleIJiiiiEEENS1_10collective13CollectiveMmaINS1_34MainloopSm90TmaGmmaWarpSpecializedILi5ENS5_IJNS4_1CILi1EEESB_SB_EEENS1_35KernelTmaWarpSpecializedCooperativeEEENS5_IJNSA_ILi128EEENSA_ILi256EEENSA_ILi64EEEEEENS_10tfloat32_tENS5_IJlSB_lEEESJ_SK_NS4_8TiledMMAINS4_8MMA_AtomIJNS4_4SM904GMMA30MMA_64x256x8_F32TF32TF32_SS_TNILNSO_7ScaleInE1ELSQ_1EEEEEENS4_6LayoutINS5_IJNSA_ILi2EEESB_SB_EEENS5_IJSB_NSA_ILi0EEESW_EEEEENS5_IJNS4_10UnderscoreESZ_SZ_EEEEENS4_13SM90_TMA_LOADENS4_14ComposedLayoutINS4_7SwizzleILi3ELi4ELi3EEENS4_18smem_ptr_flag_bitsILi32EEENST_INS5_IJNSA_ILi8EEENSA_ILi32EEEEEENS5_IJS19_SB_EEEEEEEvNS4_8identityES12_S1D_vS1E_EENS_8epilogue10collective6detail29Sm90TmaWarpSpecializedAdapterINS1H_15DefaultEpilogueISJ_SK_SK_NS1G_6thread17LinearCombinationISJ_Li1EffLNS1L_9ScaleType4KindE0ELNS_15FloatRoundStyleE2ESJ_EENS1_15EpilogueDefaultEEEEEvvEEEEvNT_6ParamsE:
	.zero		1664


//--------------------- SYMBOLS --------------------------

	.type		.nv.reservedSmem.offset0,@object
	.size		.nv.reservedSmem.offset0,0x4
	.type		__assertfail,@function
